//
// Generated by NVIDIA NVVM Compiler
//
// Compiler Build ID: CL-36424714
// Cuda compilation tools, release 13.0, V13.0.88
// Based on NVVM 20.0.0
//

.version 9.0
.target sm_100
.address_size 64

	// .globl	_Z12findShortestPA100_iPiiib
.extern .func  (.param .b32 func_retval0) vprintf
(
	.param .b64 vprintf_param_0,
	.param .b64 vprintf_param_1
)
;
.global .align 1 .b8 $str[37] = {37, 100, 32, 58, 32, 124, 32, 66, 91, 37, 100, 93, 32, 43, 32, 66, 91, 37, 100, 93, 32, 43, 32, 66, 91, 37, 100, 93, 32, 124, 32, 61, 32, 37, 100, 10};

.visible .entry _Z12findShortestPA100_iPiiib(
	.param .u64 .ptr .align 1 _Z12findShortestPA100_iPiiib_param_0,
	.param .u64 .ptr .align 1 _Z12findShortestPA100_iPiiib_param_1,
	.param .u32 _Z12findShortestPA100_iPiiib_param_2,
	.param .u32 _Z12findShortestPA100_iPiiib_param_3,
	.param .u8 _Z12findShortestPA100_iPiiib_param_4
)
{
	.local .align 8 .b8 	__local_depot0[24];
	.reg .b64 	%SP;
	.reg .b64 	%SPL;
	.reg .pred 	%p<28>;
	.reg .b16 	%rs<2>;
	.reg .b32 	%r<309>;
	.reg .b64 	%rd<97>;

	mov.u64 	%SPL, __local_depot0;
	cvta.local.u64 	%SP, %SPL;
	ld.param.u64 	%rd20, [_Z12findShortestPA100_iPiiib_param_0];
	ld.param.u64 	%rd19, [_Z12findShortestPA100_iPiiib_param_1];
	ld.param.u32 	%r69, [_Z12findShortestPA100_iPiiib_param_2];
	ld.param.u32 	%r71, [_Z12findShortestPA100_iPiiib_param_3];
	ld.param.s8 	%rs1, [_Z12findShortestPA100_iPiiib_param_4];
	cvta.to.global.u64 	%rd1, %rd20;
	mov.u32 	%r72, %ntid.x;
	mov.u32 	%r73, %ctaid.x;
	mov.u32 	%r74, %tid.x;
	mad.lo.s32 	%r292, %r72, %r73, %r74;
	mov.u32 	%r75, %ntid.y;
	mov.u32 	%r76, %ctaid.y;
	mov.u32 	%r77, %tid.y;
	mad.lo.s32 	%r78, %r75, %r76, %r77;
	add.s32 	%r79, %r69, -2;
	setp.ge.s32 	%p1, %r292, %r79;
	setp.ge.s32 	%p2, %r78, %r71;
	or.pred  	%p3, %p1, %p2;
	@%p3 bra 	$L__BB0_24;
	cvta.to.global.u64 	%rd21, %rd19;
	mul.wide.s32 	%rd22, %r292, 4;
	add.s64 	%rd2, %rd21, %rd22;
	mov.b32 	%r80, 1000000000;
	st.global.u32 	[%rd2], %r80;
	add.s32 	%r275, %r292, 1;
	add.s32 	%r4, %r69, -1;
	setp.ge.s32 	%p4, %r275, %r4;
	@%p4 bra 	$L__BB0_24;
	mul.wide.s32 	%rd23, %r292, 400;
	add.s64 	%rd3, %rd1, %rd23;
	setp.ne.s16 	%p5, %rs1, 1;
	@%p5 bra 	$L__BB0_21;
	and.b32  	%r5, %r71, 7;
	and.b32  	%r6, %r71, 3;
	and.b32  	%r7, %r71, 2147483640;
	and.b32  	%r8, %r71, 1;
	neg.s32 	%r9, %r7;
	cvt.u64.u32 	%rd4, %r78;
	mul.wide.u32 	%rd56, %r78, 4;
	add.s64 	%rd57, %rd56, %rd1;
	add.s64 	%rd5, %rd57, 16;
	add.u64 	%rd90, %SP, 0;
	mov.u32 	%r276, %r292;
$L__BB0_4:
	mov.u32 	%r10, %r275;
	add.s32 	%r277, %r276, 2;
	setp.lt.s32 	%p17, %r277, %r69;
	@%p17 bra 	$L__BB0_6;
$L__BB0_5:
	add.s32 	%r275, %r10, 1;
	setp.lt.s32 	%p27, %r275, %r4;
	mov.u32 	%r276, %r10;
	@%p27 bra 	$L__BB0_4;
	bra.uni 	$L__BB0_24;
$L__BB0_6:
	mul.wide.s32 	%rd58, %r10, 400;
	add.s64 	%rd6, %rd1, %rd58;
$L__BB0_7:
	setp.lt.u32 	%p18, %r71, 8;
	mov.b32 	%r284, 0;
	mov.u32 	%r289, %r284;
	@%p18 bra 	$L__BB0_10;
	mul.wide.s32 	%rd59, %r292, 400;
	shl.b64 	%rd60, %rd4, 2;
	add.s64 	%rd61, %rd59, %rd60;
	add.s64 	%rd62, %rd61, %rd1;
	add.s64 	%rd96, %rd62, 16;
	mul.wide.s32 	%rd63, %r10, 400;
	add.s64 	%rd95, %rd5, %rd63;
	mul.wide.s32 	%rd64, %r277, 400;
	add.s64 	%rd94, %rd5, %rd64;
	mov.b32 	%r289, 0;
	mov.u32 	%r278, %r9;
$L__BB0_9:
	.pragma "nounroll";
	ld.global.u32 	%r180, [%rd96+-16];
	ld.global.u32 	%r181, [%rd95+-16];
	add.s32 	%r182, %r181, %r180;
	ld.global.u32 	%r183, [%rd94+-16];
	add.s32 	%r184, %r182, %r183;
	mad.lo.s32 	%r185, %r184, %r184, %r289;
	ld.global.u32 	%r186, [%rd96+-12];
	ld.global.u32 	%r187, [%rd95+-12];
	add.s32 	%r188, %r187, %r186;
	ld.global.u32 	%r189, [%rd94+-12];
	add.s32 	%r190, %r188, %r189;
	mad.lo.s32 	%r191, %r190, %r190, %r185;
	ld.global.u32 	%r192, [%rd96+-8];
	ld.global.u32 	%r193, [%rd95+-8];
	add.s32 	%r194, %r193, %r192;
	ld.global.u32 	%r195, [%rd94+-8];
	add.s32 	%r196, %r194, %r195;
	mad.lo.s32 	%r197, %r196, %r196, %r191;
	ld.global.u32 	%r198, [%rd96+-4];
	ld.global.u32 	%r199, [%rd95+-4];
	add.s32 	%r200, %r199, %r198;
	ld.global.u32 	%r201, [%rd94+-4];
	add.s32 	%r202, %r200, %r201;
	mad.lo.s32 	%r203, %r202, %r202, %r197;
	ld.global.u32 	%r204, [%rd96];
	ld.global.u32 	%r205, [%rd95];
	add.s32 	%r206, %r205, %r204;
	ld.global.u32 	%r207, [%rd94];
	add.s32 	%r208, %r206, %r207;
	mad.lo.s32 	%r209, %r208, %r208, %r203;
	ld.global.u32 	%r210, [%rd96+4];
	ld.global.u32 	%r211, [%rd95+4];
	add.s32 	%r212, %r211, %r210;
	ld.global.u32 	%r213, [%rd94+4];
	add.s32 	%r214, %r212, %r213;
	mad.lo.s32 	%r215, %r214, %r214, %r209;
	ld.global.u32 	%r216, [%rd96+8];
	ld.global.u32 	%r217, [%rd95+8];
	add.s32 	%r218, %r217, %r216;
	ld.global.u32 	%r219, [%rd94+8];
	add.s32 	%r220, %r218, %r219;
	mad.lo.s32 	%r221, %r220, %r220, %r215;
	ld.global.u32 	%r222, [%rd96+12];
	ld.global.u32 	%r223, [%rd95+12];
	add.s32 	%r224, %r223, %r222;
	ld.global.u32 	%r225, [%rd94+12];
	add.s32 	%r226, %r224, %r225;
	mad.lo.s32 	%r289, %r226, %r226, %r221;
	add.s32 	%r278, %r278, 8;
	add.s64 	%rd96, %rd96, 32;
	add.s64 	%rd95, %rd95, 32;
	add.s64 	%rd94, %rd94, 32;
	setp.eq.s32 	%p19, %r278, 0;
	mov.u32 	%r284, %r7;
	@%p19 bra 	$L__BB0_10;
	bra.uni 	$L__BB0_9;
$L__BB0_10:
	setp.eq.s32 	%p20, %r5, 0;
	@%p20 bra 	$L__BB0_18;
	mul.wide.s32 	%rd65, %r277, 400;
	add.s64 	%rd16, %rd1, %rd65;
	add.s32 	%r228, %r5, -1;
	setp.lt.u32 	%p21, %r228, 3;
	@%p21 bra 	$L__BB0_13;
	add.s32 	%r229, %r284, %r78;
	mul.wide.u32 	%rd66, %r229, 4;
	add.s64 	%rd67, %rd3, %rd66;
	ld.global.u32 	%r230, [%rd67];
	add.s64 	%rd68, %rd6, %rd66;
	ld.global.u32 	%r231, [%rd68];
	add.s32 	%r232, %r231, %r230;
	add.s64 	%rd69, %rd16, %rd66;
	ld.global.u32 	%r233, [%rd69];
	add.s32 	%r234, %r232, %r233;
	mad.lo.s32 	%r235, %r234, %r234, %r289;
	cvt.u64.u32 	%rd70, %r284;
	add.s64 	%rd71, %rd70, %rd4;
	shl.b64 	%rd72, %rd71, 2;
	add.s64 	%rd73, %rd3, %rd72;
	ld.global.u32 	%r236, [%rd73+4];
	add.s64 	%rd74, %rd6, %rd72;
	ld.global.u32 	%r237, [%rd74+4];
	add.s32 	%r238, %r237, %r236;
	add.s64 	%rd75, %rd16, %rd72;
	ld.global.u32 	%r239, [%rd75+4];
	add.s32 	%r240, %r238, %r239;
	mad.lo.s32 	%r241, %r240, %r240, %r235;
	ld.global.u32 	%r242, [%rd73+8];
	ld.global.u32 	%r243, [%rd74+8];
	add.s32 	%r244, %r243, %r242;
	ld.global.u32 	%r245, [%rd75+8];
	add.s32 	%r246, %r244, %r245;
	mad.lo.s32 	%r247, %r246, %r246, %r241;
	ld.global.u32 	%r248, [%rd73+12];
	ld.global.u32 	%r249, [%rd74+12];
	add.s32 	%r250, %r249, %r248;
	ld.global.u32 	%r251, [%rd75+12];
	add.s32 	%r252, %r250, %r251;
	mad.lo.s32 	%r289, %r252, %r252, %r247;
	add.s32 	%r284, %r284, 4;
$L__BB0_13:
	setp.eq.s32 	%p22, %r6, 0;
	@%p22 bra 	$L__BB0_18;
	setp.eq.s32 	%p23, %r6, 1;
	@%p23 bra 	$L__BB0_16;
	add.s32 	%r254, %r284, %r78;
	mul.wide.u32 	%rd76, %r254, 4;
	add.s64 	%rd77, %rd3, %rd76;
	ld.global.u32 	%r255, [%rd77];
	add.s64 	%rd78, %rd6, %rd76;
	ld.global.u32 	%r256, [%rd78];
	add.s32 	%r257, %r256, %r255;
	add.s64 	%rd79, %rd16, %rd76;
	ld.global.u32 	%r258, [%rd79];
	add.s32 	%r259, %r257, %r258;
	mad.lo.s32 	%r260, %r259, %r259, %r289;
	cvt.u64.u32 	%rd80, %r284;
	add.s64 	%rd81, %rd80, %rd4;
	shl.b64 	%rd82, %rd81, 2;
	add.s64 	%rd83, %rd3, %rd82;
	ld.global.u32 	%r261, [%rd83+4];
	add.s64 	%rd84, %rd6, %rd82;
	ld.global.u32 	%r262, [%rd84+4];
	add.s32 	%r263, %r262, %r261;
	add.s64 	%rd85, %rd16, %rd82;
	ld.global.u32 	%r264, [%rd85+4];
	add.s32 	%r265, %r263, %r264;
	mad.lo.s32 	%r289, %r265, %r265, %r260;
	add.s32 	%r284, %r284, 2;
$L__BB0_16:
	setp.eq.s32 	%p24, %r8, 0;
	@%p24 bra 	$L__BB0_18;
	add.s32 	%r266, %r284, %r78;
	mul.wide.u32 	%rd86, %r266, 4;
	add.s64 	%rd87, %rd3, %rd86;
	ld.global.u32 	%r267, [%rd87];
	add.s64 	%rd88, %rd6, %rd86;
	ld.global.u32 	%r268, [%rd88];
	add.s32 	%r269, %r268, %r267;
	add.s64 	%rd89, %rd16, %rd86;
	ld.global.u32 	%r270, [%rd89];
	add.s32 	%r271, %r269, %r270;
	mad.lo.s32 	%r289, %r271, %r271, %r289;
$L__BB0_18:
	ld.global.u32 	%r272, [%rd2];
	setp.lt.s32 	%p25, %r289, %r272;
	@%p25 bra 	$L__BB0_19;
	bra.uni 	$L__BB0_20;
$L__BB0_19:
	st.global.u32 	[%rd2], %r289;
$L__BB0_20:
	cvta.to.local.u64 	%rd91, %rd90;
	st.local.v2.u32 	[%rd91], {%r292, %r292};
	st.local.v2.u32 	[%rd91+8], {%r10, %r277};
	st.local.u32 	[%rd91+16], %r289;
	mov.u64 	%rd92, $str;
	cvta.global.u64 	%rd93, %rd92;
	{ // callseq 0, 0
	.param .b64 param0;
	st.param.b64 	[param0], %rd93;
	.param .b64 param1;
	st.param.b64 	[param1], %rd90;
	.param .b32 retval0;
	call.uni (retval0), 
	vprintf, 
	(
	param0, 
	param1
	);
	ld.param.b32 	%r273, [retval0];
	} // callseq 0
	add.s32 	%r277, %r277, 1;
	setp.lt.s32 	%p26, %r277, %r69;
	@%p26 bra 	$L__BB0_7;
	bra.uni 	$L__BB0_5;
$L__BB0_21:
	and.b32  	%r35, %r71, 7;
	add.s32 	%r36, %r35, -1;
	and.b32  	%r37, %r71, 3;
	and.b32  	%r38, %r71, 2147483640;
	and.b32  	%r39, %r71, 1;
	mov.b32 	%r298, 1000000000;
	cvt.u64.u32 	%rd46, %r78;
$L__BB0_22:
	mov.u32 	%r41, %r275;
	add.s32 	%r295, %r292, 2;
	setp.lt.s32 	%p6, %r295, %r69;
	@%p6 bra 	$L__BB0_25;
$L__BB0_23:
	add.s32 	%r275, %r41, 1;
	setp.lt.s32 	%p16, %r275, %r4;
	mov.u32 	%r292, %r41;
	@%p16 bra 	$L__BB0_22;
$L__BB0_24:
	ret;
$L__BB0_25:
	mul.wide.s32 	%rd24, %r41, 400;
	add.s64 	%rd17, %rd1, %rd24;
$L__BB0_26:
	setp.lt.u32 	%p7, %r71, 8;
	mul.wide.s32 	%rd25, %r295, 400;
	add.s64 	%rd18, %rd1, %rd25;
	mov.b32 	%r303, 0;
	mov.u32 	%r308, %r303;
	@%p7 bra 	$L__BB0_29;
	mov.b32 	%r296, 0;
	mov.u32 	%r308, %r296;
$L__BB0_28:
	.pragma "nounroll";
	add.s32 	%r85, %r296, %r78;
	mul.wide.u32 	%rd26, %r85, 4;
	add.s64 	%rd27, %rd3, %rd26;
	ld.global.u32 	%r86, [%rd27];
	add.s64 	%rd28, %rd17, %rd26;
	ld.global.u32 	%r87, [%rd28];
	add.s32 	%r88, %r87, %r86;
	add.s64 	%rd29, %rd18, %rd26;
	ld.global.u32 	%r89, [%rd29];
	add.s32 	%r90, %r88, %r89;
	mad.lo.s32 	%r91, %r90, %r90, %r308;
	ld.global.u32 	%r92, [%rd27+4];
	ld.global.u32 	%r93, [%rd28+4];
	add.s32 	%r94, %r93, %r92;
	ld.global.u32 	%r95, [%rd29+4];
	add.s32 	%r96, %r94, %r95;
	mad.lo.s32 	%r97, %r96, %r96, %r91;
	ld.global.u32 	%r98, [%rd27+8];
	ld.global.u32 	%r99, [%rd28+8];
	add.s32 	%r100, %r99, %r98;
	ld.global.u32 	%r101, [%rd29+8];
	add.s32 	%r102, %r100, %r101;
	mad.lo.s32 	%r103, %r102, %r102, %r97;
	ld.global.u32 	%r104, [%rd27+12];
	ld.global.u32 	%r105, [%rd28+12];
	add.s32 	%r106, %r105, %r104;
	ld.global.u32 	%r107, [%rd29+12];
	add.s32 	%r108, %r106, %r107;
	mad.lo.s32 	%r109, %r108, %r108, %r103;
	ld.global.u32 	%r110, [%rd27+16];
	ld.global.u32 	%r111, [%rd28+16];
	add.s32 	%r112, %r111, %r110;
	ld.global.u32 	%r113, [%rd29+16];
	add.s32 	%r114, %r112, %r113;
	mad.lo.s32 	%r115, %r114, %r114, %r109;
	ld.global.u32 	%r116, [%rd27+20];
	ld.global.u32 	%r117, [%rd28+20];
	add.s32 	%r118, %r117, %r116;
	ld.global.u32 	%r119, [%rd29+20];
	add.s32 	%r120, %r118, %r119;
	mad.lo.s32 	%r121, %r120, %r120, %r115;
	ld.global.u32 	%r122, [%rd27+24];
	ld.global.u32 	%r123, [%rd28+24];
	add.s32 	%r124, %r123, %r122;
	ld.global.u32 	%r125, [%rd29+24];
	add.s32 	%r126, %r124, %r125;
	mad.lo.s32 	%r127, %r126, %r126, %r121;
	ld.global.u32 	%r128, [%rd27+28];
	ld.global.u32 	%r129, [%rd28+28];
	add.s32 	%r130, %r129, %r128;
	ld.global.u32 	%r131, [%rd29+28];
	add.s32 	%r132, %r130, %r131;
	mad.lo.s32 	%r308, %r132, %r132, %r127;
	add.s32 	%r296, %r296, 8;
	setp.eq.s32 	%p8, %r296, %r38;
	mov.u32 	%r303, %r38;
	@%p8 bra 	$L__BB0_29;
	bra.uni 	$L__BB0_28;
$L__BB0_29:
	setp.eq.s32 	%p9, %r35, 0;
	@%p9 bra 	$L__BB0_37;
	setp.lt.u32 	%p10, %r36, 3;
	@%p10 bra 	$L__BB0_32;
	add.s32 	%r134, %r303, %r78;
	mul.wide.u32 	%rd30, %r134, 4;
	add.s64 	%rd31, %rd3, %rd30;
	ld.global.u32 	%r135, [%rd31];
	add.s64 	%rd32, %rd17, %rd30;
	ld.global.u32 	%r136, [%rd32];
	add.s32 	%r137, %r136, %r135;
	add.s64 	%rd33, %rd18, %rd30;
	ld.global.u32 	%r138, [%rd33];
	add.s32 	%r139, %r137, %r138;
	mad.lo.s32 	%r140, %r139, %r139, %r308;
	cvt.u64.u32 	%rd34, %r303;
	cvt.u64.u32 	%rd35, %r78;
	add.s64 	%rd36, %rd34, %rd35;
	shl.b64 	%rd37, %rd36, 2;
	add.s64 	%rd38, %rd3, %rd37;
	ld.global.u32 	%r141, [%rd38+4];
	add.s64 	%rd39, %rd17, %rd37;
	ld.global.u32 	%r142, [%rd39+4];
	add.s32 	%r143, %r142, %r141;
	add.s64 	%rd40, %rd18, %rd37;
	ld.global.u32 	%r144, [%rd40+4];
	add.s32 	%r145, %r143, %r144;
	mad.lo.s32 	%r146, %r145, %r145, %r140;
	ld.global.u32 	%r147, [%rd38+8];
	ld.global.u32 	%r148, [%rd39+8];
	add.s32 	%r149, %r148, %r147;
	ld.global.u32 	%r150, [%rd40+8];
	add.s32 	%r151, %r149, %r150;
	mad.lo.s32 	%r152, %r151, %r151, %r146;
	ld.global.u32 	%r153, [%rd38+12];
	ld.global.u32 	%r154, [%rd39+12];
	add.s32 	%r155, %r154, %r153;
	ld.global.u32 	%r156, [%rd40+12];
	add.s32 	%r157, %r155, %r156;
	mad.lo.s32 	%r308, %r157, %r157, %r152;
	add.s32 	%r303, %r303, 4;
$L__BB0_32:
	setp.eq.s32 	%p11, %r37, 0;
	@%p11 bra 	$L__BB0_37;
	setp.eq.s32 	%p12, %r37, 1;
	@%p12 bra 	$L__BB0_35;
	add.s32 	%r159, %r303, %r78;
	mul.wide.u32 	%rd41, %r159, 4;
	add.s64 	%rd42, %rd3, %rd41;
	ld.global.u32 	%r160, [%rd42];
	add.s64 	%rd43, %rd17, %rd41;
	ld.global.u32 	%r161, [%rd43];
	add.s32 	%r162, %r161, %r160;
	add.s64 	%rd44, %rd18, %rd41;
	ld.global.u32 	%r163, [%rd44];
	add.s32 	%r164, %r162, %r163;
	mad.lo.s32 	%r165, %r164, %r164, %r308;
	cvt.u64.u32 	%rd45, %r303;
	add.s64 	%rd47, %rd45, %rd46;
	shl.b64 	%rd48, %rd47, 2;
	add.s64 	%rd49, %rd3, %rd48;
	ld.global.u32 	%r166, [%rd49+4];
	add.s64 	%rd50, %rd17, %rd48;
	ld.global.u32 	%r167, [%rd50+4];
	add.s32 	%r168, %r167, %r166;
	add.s64 	%rd51, %rd18, %rd48;
	ld.global.u32 	%r169, [%rd51+4];
	add.s32 	%r170, %r168, %r169;
	mad.lo.s32 	%r308, %r170, %r170, %r165;
	add.s32 	%r303, %r303, 2;
$L__BB0_35:
	setp.eq.s32 	%p13, %r39, 0;
	@%p13 bra 	$L__BB0_37;
	add.s32 	%r171, %r303, %r78;
	mul.wide.u32 	%rd52, %r171, 4;
	add.s64 	%rd53, %rd3, %rd52;
	ld.global.u32 	%r172, [%rd53];
	add.s64 	%rd54, %rd17, %rd52;
	ld.global.u32 	%r173, [%rd54];
	add.s32 	%r174, %r173, %r172;
	add.s64 	%rd55, %rd18, %rd52;
	ld.global.u32 	%r175, [%rd55];
	add.s32 	%r176, %r174, %r175;
	mad.lo.s32 	%r308, %r176, %r176, %r308;
$L__BB0_37:
	setp.lt.s32 	%p14, %r308, %r298;
	@%p14 bra 	$L__BB0_38;
	bra.uni 	$L__BB0_39;
$L__BB0_38:
	st.global.u32 	[%rd2], %r308;
	mov.u32 	%r298, %r308;
$L__BB0_39:
	add.s32 	%r295, %r295, 1;
	setp.lt.s32 	%p15, %r295, %r69;
	@%p15 bra 	$L__BB0_26;
	bra.uni 	$L__BB0_23;

}


// ===== COMPILED SASS (sm_100) =====

	.target	sm_100

	.elftype	@"ET_EXEC"


//--------------------- .note.nv.tkinfo           --------------------------
	.section	.note.nv.tkinfo,"",@"SHT_NOTE"
	.sectionflags	@"SHF_NOTE_NV_TKINFO"
	.tkinfo
        /*0018*/ 	.word	0x00000002
        /*0030*/ 	.string	""
        /*0030*/ 	.string	"ptxas"
        /*0030*/ 	.string	"Cuda compilation tools, release 13.0, V13.0.88"
        /*0030*/ 	.string	"Build cuda_13.0.r13.0/compiler.36424714_0"
        /*0030*/ 	.string	"-arch sm_100 -m 64 "



//--------------------- .note.nv.cuinfo           --------------------------
	.section	.note.nv.cuinfo,"",@"SHT_NOTE"
	.sectionflags	@"SHF_NOTE_NV_CUINFO"
        /*0018*/ 	.short	0x0002
        /*001a*/ 	.short	0x0064
        /*001c*/ 	.short	0x0082
	.zero		2


//--------------------- .nv.info                  --------------------------
	.section	.nv.info,"",@"SHT_CUDA_INFO"
	.align	4


	//----- nvinfo : EIATTR_REGCOUNT
	.align		4
        /*0000*/ 	.byte	0x04, 0x2f
        /*0002*/ 	.short	(.L_2 - .L_1)
	.align		4
.L_1:
        /*0004*/ 	.word	index@(_Z12findShortestPA100_iPiiib)
        /*0008*/ 	.word	0x00000024


	//----- nvinfo : EIATTR_FRAME_SIZE
	.align		4
.L_2:
        /*000c*/ 	.byte	0x04, 0x11
        /*000e*/ 	.short	(.L_4 - .L_3)
	.align		4
.L_3:
        /*0010*/ 	.word	index@(_Z12findShortestPA100_iPiiib)
        /*0014*/ 	.word	0x00000018


	//----- nvinfo : EIATTR_MIN_STACK_SIZE
	.align		4
.L_4:
        /*0018*/ 	.byte	0x04, 0x12
        /*001a*/ 	.short	(.L_6 - .L_5)
	.align		4
.L_5:
        /*001c*/ 	.word	index@(_Z12findShortestPA100_iPiiib)
        /*0020*/ 	.word	0x00000018
.L_6:


//--------------------- .nv.compat                --------------------------
	.section	.nv.compat,"",@"SHT_CUDA_COMPAT_INFO"
	.align	4
        /*0000*/ 	.byte	0x02, 0x09, 0x00, 0x00, 0x02, 0x02, 0x01, 0x00, 0x02, 0x05, 0x05, 0x00, 0x03, 0x07, 0x01, 0x01
        /*0010*/ 	.byte	0x02, 0x03, 0x00, 0x00, 0x02, 0x06, 0x01, 0x00, 0x04, 0x0b, 0x08, 0x00, 0x09, 0x00, 0x00, 0x00
        /*0020*/ 	.byte	0x00, 0x00, 0x00, 0x00


//--------------------- .nv.info._Z12findShortestPA100_iPiiib --------------------------
	.section	.nv.info._Z12findShortestPA100_iPiiib,"",@"SHT_CUDA_INFO"
	.sectionflags	@""
	.align	4


	//----- nvinfo : EIATTR_CUDA_API_VERSION
	.align		4
        /*0000*/ 	.byte	0x04, 0x37
        /*0002*/ 	.short	(.L_8 - .L_7)
.L_7:
        /*0004*/ 	.word	0x00000082


	//----- nvinfo : EIATTR_KPARAM_INFO
	.align		4
.L_8:
        /*0008*/ 	.byte	0x04, 0x17
        /*000a*/ 	.short	(.L_10 - .L_9)
.L_9:
        /*000c*/ 	.word	0x00000000
        /*0010*/ 	.short	0x0004
        /*0012*/ 	.short	0x0018
        /*0014*/ 	.byte	0x00, 0xf0, 0x05, 0x00


	//----- nvinfo : EIATTR_KPARAM_INFO
	.align		4
.L_10:
        /*0018*/ 	.byte	0x04, 0x17
        /*001a*/ 	.short	(.L_12 - .L_11)
.L_11:
        /*001c*/ 	.word	0x00000000
        /*0020*/ 	.short	0x0003
        /*0022*/ 	.short	0x0014
        /*0024*/ 	.byte	0x00, 0xf0, 0x11, 0x00


	//----- nvinfo : EIATTR_KPARAM_INFO
	.align		4
.L_12:
        /*0028*/ 	.byte	0x04, 0x17
        /*002a*/ 	.short	(.L_14 - .L_13)
.L_13:
        /*002c*/ 	.word	0x00000000
        /*0030*/ 	.short	0x0002
        /*0032*/ 	.short	0x0010
        /*0034*/ 	.byte	0x00, 0xf0, 0x11, 0x00


	//----- nvinfo : EIATTR_KPARAM_INFO
	.align		4
.L_14:
        /*0038*/ 	.byte	0x04, 0x17
        /*003a*/ 	.short	(.L_16 - .L_15)
.L_15:
        /*003c*/ 	.word	0x00000000
        /*0040*/ 	.short	0x0001
        /*0042*/ 	.short	0x0008
        /*0044*/ 	.byte	0x00, 0xf5, 0x21, 0x00


	//----- nvinfo : EIATTR_KPARAM_INFO
	.align		4
.L_16:
        /*0048*/ 	.byte	0x04, 0x17
        /*004a*/ 	.short	(.L_18 - .L_17)
.L_17:
        /*004c*/ 	.word	0x00000000
        /*0050*/ 	.short	0x0000
        /*0052*/ 	.short	0x0000
        /*0054*/ 	.byte	0x00, 0xf5, 0x21, 0x00


	//----- nvinfo : EIATTR_SPARSE_MMA_MASK
	.align		4
.L_18:
        /*0058*/ 	.byte	0x03, 0x50
        /*005a*/ 	.short	0x0000


	//----- nvinfo : EIATTR_MAXREG_COUNT
	.align		4
        /*005c*/ 	.byte	0x03, 0x1b
        /*005e*/ 	.short	0x00ff


	//----- nvinfo : EIATTR_EXTERNS
	.align		4
        /*0060*/ 	.byte	0x04, 0x0f
        /*0062*/ 	.short	(.L_20 - .L_19)


	//   ....[0]....
	.align		4
.L_19:
        /*0064*/ 	.word	index@(vprintf)


	//----- nvinfo : EIATTR_MERCURY_ISA_VERSION
	.align		4
.L_20:
        /*0068*/ 	.byte	0x03, 0x5f
        /*006a*/ 	.short	0x0101


	//----- nvinfo : EIATTR_VRC_CTA_INIT_COUNT
	.align		4
        /*006c*/ 	.byte	0x02, 0x4a
	.zero		1
	.zero		1


	//----- nvinfo : EIATTR_SYSCALL_OFFSETS
	.align		4
        /*0070*/ 	.byte	0x04, 0x46
        /*0072*/ 	.short	(.L_22 - .L_21)


	//   ....[0]....
.L_21:
        /*0074*/ 	.word	0x00000dc0


	//----- nvinfo : EIATTR_EXIT_INSTR_OFFSETS
	.align		4
.L_22:
        /*0078*/ 	.byte	0x04, 0x1c
        /*007a*/ 	.short	(.L_24 - .L_23)


	//   ....[0]....
.L_23:
        /*007c*/ 	.word	0x00000120


	//   ....[1]....
        /*0080*/ 	.word	0x000001b0


	//   ....[2]....
        /*0084*/ 	.word	0x00000e50


	//   ....[3]....
        /*0088*/ 	.word	0x00001850


	//----- nvinfo : EIATTR_CRS_STACK_SIZE
	.align		4
.L_24:
        /*008c*/ 	.byte	0x04, 0x1e
        /*008e*/ 	.short	(.L_26 - .L_25)
.L_25:
        /*0090*/ 	.word	0x00000000


	//----- nvinfo : EIATTR_CBANK_PARAM_SIZE
	.align		4
.L_26:
        /*0094*/ 	.byte	0x03, 0x19
        /*0096*/ 	.short	0x0019


	//----- nvinfo : EIATTR_PARAM_CBANK
	.align		4
        /*0098*/ 	.byte	0x04, 0x0a
        /*009a*/ 	.short	(.L_28 - .L_27)
	.align		4
.L_27:
        /*009c*/ 	.word	index@(.nv.constant0._Z12findShortestPA100_iPiiib)
        /*00a0*/ 	.short	0x0380
        /*00a2*/ 	.short	0x0019


	//----- nvinfo : EIATTR_SW_WAR
	.align		4
.L_28:
        /*00a4*/ 	.byte	0x04, 0x36
        /*00a6*/ 	.short	(.L_30 - .L_29)
.L_29:
        /*00a8*/ 	.word	0x00000008
.L_30:


//--------------------- .nv.callgraph             --------------------------
	.section	.nv.callgraph,"",@"SHT_CUDA_CALLGRAPH"
	.align	4
	.sectionentsize	8
	.align		4
        /*0000*/ 	.word	0x00000000
	.align		4
        /*0004*/ 	.word	0xffffffff
	.align		4
        /*0008*/ 	.word	index@(_Z12findShortestPA100_iPiiib)
	.align		4
        /*000c*/ 	.word	index@(vprintf)
	.align		4
        /*0010*/ 	.word	0x00000000
	.align		4
        /*0014*/ 	.word	0xfffffffe
	.align		4
        /*0018*/ 	.word	0x00000000
	.align		4
        /*001c*/ 	.word	0xfffffffd
	.align		4
        /*0020*/ 	.word	0x00000000
	.align		4
        /*0024*/ 	.word	0xfffffffc


//--------------------- .nv.constant4             --------------------------
	.section	.nv.constant4,"a",@progbits
	.align	8
	.align		8
.nv.constant4:
        /*0000*/ 	.dword	vprintf
	.align		8
        /*0008*/ 	.dword	$str


//--------------------- .text._Z12findShortestPA100_iPiiib --------------------------
	.section	.text._Z12findShortestPA100_iPiiib,"ax",@progbits
	.align	128
        .global         _Z12findShortestPA100_iPiiib
        .type           _Z12findShortestPA100_iPiiib,@function
        .size           _Z12findShortestPA100_iPiiib,(.L_x_22 - _Z12findShortestPA100_iPiiib)
        .other          _Z12findShortestPA100_iPiiib,@"STO_CUDA_ENTRY STV_DEFAULT"
_Z12findShortestPA100_iPiiib:
.text._Z12findShortestPA100_iPiiib:
[----:B------:R-:W0:Y:S01]  /*0000*/  LDC R1, c[0x0][0x37c] ;  /* 0x0000df00ff017b82 */ /* 0x000e220000000800 */
[----:B------:R-:W1:Y:S01]  /*0010*/  S2R R24, SR_CTAID.Y ;  /* 0x0000000000187919 */ /* 0x000e620000002600 */
[----:B------:R-:W2:Y:S01]  /*0020*/  LDCU UR6, c[0x0][0x2fc] ;  /* 0x00005f80ff0677ac */ /* 0x000ea20008000800 */
[----:B0-----:R-:W-:Y:S01]  /*0030*/  VIADD R1, R1, 0xffffffe8 ;  /* 0xffffffe801017836 */ /* 0x001fe20000000000 */
[----:B------:R-:W1:Y:S01]  /*0040*/  S2R R5, SR_TID.Y ;  /* 0x0000000000057919 */ /* 0x000e620000002200 */
[----:B------:R-:W0:Y:S01]  /*0050*/  LDCU UR7, c[0x0][0x360] ;  /* 0x00006c00ff0777ac */ /* 0x000e220008000800 */
[----:B------:R-:W0:Y:S01]  /*0060*/  S2R R2, SR_CTAID.X ;  /* 0x0000000000027919 */ /* 0x000e220000002500 */
[----:B------:R-:W1:Y:S01]  /*0070*/  LDCU UR4, c[0x0][0x364] ;  /* 0x00006c80ff0477ac */ /* 0x000e620008000800 */
[----:B------:R-:W0:Y:S01]  /*0080*/  S2R R3, SR_TID.X ;  /* 0x0000000000037919 */ /* 0x000e220000002100 */
[----:B------:R-:W3:Y:S01]  /*0090*/  LDCU.64 UR8, c[0x0][0x390] ;  /* 0x00007200ff0877ac */ /* 0x000ee20008000a00 */
[----:B------:R-:W4:Y:S02]  /*00a0*/  LDCU UR5, c[0x0][0x2f8] ;  /* 0x00005f00ff0577ac */ /* 0x000f240008000800 */
[----:B----4-:R-:W-:Y:S01]  /*00b0*/  IADD3 R23, P1, PT, R1, UR5, RZ ;  /* 0x0000000501177c10 */ /* 0x010fe2000ff3e0ff */
[----:B-1----:R-:W-:Y:S01]  /*00c0*/  IMAD R24, R24, UR4, R5 ;  /* 0x0000000418187c24 */ /* 0x002fe2000f8e0205 */
[----:B---3--:R-:W-:-:S03]  /*00d0*/  UIADD3 UR4, UPT, UPT, UR8, -0x2, URZ ;  /* 0xfffffffe08047890 */ /* 0x008fc6000fffe0ff */
[----:B--2---:R-:W-:Y:S01]  /*00e0*/  IMAD.X R22, RZ, RZ, UR6, P1 ;  /* 0x00000006ff167e24 */ /* 0x004fe200088e06ff */
[----:B------:R-:W-:Y:S01]  /*00f0*/  ISETP.GE.AND P0, PT, R24, UR9, PT ;  /* 0x0000000918007c0c */ /* 0x000fe2000bf06270 */
[----:B0-----:R-:W-:-:S05]  /*0100*/  IMAD R2, R2, UR7, R3 ;  /* 0x0000000702027c24 */ /* 0x001fca000f8e0203 */
[----:B------:R-:W-:-:S13]  /*0110*/  ISETP.GE.OR P0, PT, R2, UR4, P0 ;  /* 0x0000000402007c0c */ /* 0x000fda0008706670 */
[----:B------:R-:W-:Y:S05]  /*0120*/  @P0 EXIT ;  /* 0x000000000000094d */ /* 0x000fea0003800000 */
[----:B------:R-:W0:Y:S01]  /*0130*/  LDC.64 R28, c[0x0][0x388] ;  /* 0x0000e200ff1c7b82 */ /* 0x000e220000000a00 */
[----:B------:R-:W1:Y:S01]  /*0140*/  LDCU.64 UR36, c[0x0][0x358] ;  /* 0x00006b00ff2477ac */ /* 0x000e620008000a00 */
[----:B------:R-:W-:Y:S01]  /*0150*/  IADD3 R18, PT, PT, R2, 0x1, RZ ;  /* 0x0000000102127810 */ /* 0x000fe20007ffe0ff */
[----:B------:R-:W-:Y:S01]  /*0160*/  IMAD.MOV.U32 R3, RZ, RZ, 0x3b9aca00 ;  /* 0x3b9aca00ff037424 */ /* 0x000fe200078e00ff */
[----:B------:R-:W-:-:S06]  /*0170*/  UIADD3 UR39, UPT, UPT, UR8, -0x1, URZ ;  /* 0xffffffff08277890 */ /* 0x000fcc000fffe0ff */
[----:B------:R-:W-:Y:S01]  /*0180*/  ISETP.GE.AND P0, PT, R18, UR39, PT ;  /* 0x0000002712007c0c */ /* 0x000fe2000bf06270 */
[----:B0-----:R-:W-:-:S05]  /*0190*/  IMAD.WIDE R28, R2, 0x4, R28 ;  /* 0x00000004021c7825 */ /* 0x001fca00078e021c */
[----:B-1----:R0:W-:Y:S07]  /*01a0*/  STG.E desc[UR36][R28.64], R3 ;  /* 0x000000031c007986 */ /* 0x0021ee000c101924 */
[----:B------:R-:W-:Y:S05]  /*01b0*/  @P0 EXIT ;  /* 0x000000000000094d */ /* 0x000fea0003800000 */
[----:B------:R-:W1:Y:S01]  /*01c0*/  LDCU.U8 UR4, c[0x0][0x398] ;  /* 0x00007300ff0477ac */ /* 0x000e620008000000 */
[----:B------:R-:W2:Y:S01]  /*01d0*/  LDC.64 R4, c[0x0][0x380] ;  /* 0x0000e000ff047b82 */ /* 0x000ea20000000a00 */
[----:B-1----:R-:W-:-:S04]  /*01e0*/  UPRMT UR4, UR4, 0x8880, URZ ;  /* 0x0000888004047896 */ /* 0x002fc800080000ff */
[----:B------:R-:W-:Y:S01]  /*01f0*/  UISETP.NE.AND UP0, UPT, UR4, 0x1, UPT ;  /* 0x000000010400788c */ /* 0x000fe2000bf05270 */
[----:B--2---:R-:W-:-:S08]  /*0200*/  IMAD.WIDE R26, R2, 0x190, R4 ;  /* 0x00000190021a7825 */ /* 0x004fd000078e0204 */
[----:B------:R-:W-:Y:S05]  /*0210*/  BRA.U UP0, `(.L_x_0) ;  /* 0x0000000d00107547 */ /* 0x000fea000b800000 */
[----:B------:R-:W-:Y:S01]  /*0220*/  IMAD.WIDE.U32 R4, R24, 0x4, R4 ;  /* 0x0000000418047825 */ /* 0x000fe200078e0004 */
[----:B------:R-:W-:Y:S01]  /*0230*/  ULOP3.LUT UR41, UR9, 0x7ffffff8, URZ, 0xc0, !UPT ;  /* 0x7ffffff809297892 */ /* 0x000fe2000f8ec0ff */
[----:B------:R-:W-:Y:S01]  /*0240*/  MOV R25, R2 ;  /* 0x0000000200197202 */ /* 0x000fe20000000f00 */
[----:B------:R-:W-:Y:S01]  /*0250*/  ULOP3.LUT UR40, UR9, 0x7, URZ, 0xc0, !UPT ;  /* 0x0000000709287892 */ /* 0x000fe2000f8ec0ff */
[----:B------:R-:W-:Y:S01]  /*0260*/  IADD3 R30, P0, PT, R4, 0x10, RZ ;  /* 0x00000010041e7810 */ /* 0x000fe20007f1e0ff */
[----:B------:R-:W-:Y:S02]  /*0270*/  ULOP3.LUT UR38, UR9, 0x3, URZ, 0xc0, !UPT ;  /* 0x0000000309267892 */ /* 0x000fe4000f8ec0ff */
[----:B------:R-:W-:Y:S02]  /*0280*/  UIADD3 UR42, UPT, UPT, -UR41, URZ, URZ ;  /* 0x000000ff292a7290 */ /* 0x000fe4000fffe1ff */
[----:B------:R-:W-:-:S10]  /*0290*/  IMAD.X R31, RZ, RZ, R5, P0 ;  /* 0x000000ffff1f7224 */ /* 0x000fd400000e0605 */
.L_x_11:
[----:B------:R-:W1:Y:S01]  /*02a0*/  LDCU UR4, c[0x0][0x390] ;  /* 0x00007200ff0477ac */ /* 0x000e620008000800 */
[----:B------:R-:W-:Y:S01]  /*02b0*/  VIADD R19, R25, 0x2 ;  /* 0x0000000219137836 */ /* 0x000fe20000000000 */
[----:B------:R-:W-:Y:S01]  /*02c0*/  BSSY.RECONVERGENT B6, `(.L_x_1) ;  /* 0x00000b5000067945 */ /* 0x000fe20003800200 */
[----:B------:R-:W-:-:S03]  /*02d0*/  IMAD.MOV.U32 R25, RZ, RZ, R18 ;  /* 0x000000ffff197224 */ /* 0x000fc600078e0012 */
[----:B-1----:R-:W-:-:S13]  /*02e0*/  ISETP.GE.AND P0, PT, R19, UR4, PT ;  /* 0x0000000413007c0c */ /* 0x002fda000bf06270 */
[----:B------:R-:W-:Y:S05]  /*02f0*/  @P0 BRA `(.L_x_2) ;  /* 0x0000000800c40947 */ /* 0x000fea0003800000 */
[----:B------:R-:W1:Y:S02]  /*0300*/  LDC.64 R16, c[0x0][0x380] ;  /* 0x0000e000ff107b82 */ /* 0x000e640000000a00 */
[----:B-1----:R-:W-:-:S07]  /*0310*/  IMAD.WIDE R16, R18, 0x190, R16 ;  /* 0x0000019012107825 */ /* 0x002fce00078e0210 */
.L_x_10:
[----:B------:R-:W1:Y:S01]  /*0320*/  LDC R0, c[0x0][0x394] ;  /* 0x0000e500ff007b82 */ /* 0x000e620000000800 */
[----:B0-----:R-:W-:Y:S02]  /*0330*/  HFMA2 R3, -RZ, RZ, 0, 0 ;  /* 0x00000000ff037431 */ /* 0x001fe400000001ff */
[----:B------:R-:W-:Y:S01]  /*0340*/  IMAD.MOV.U32 R13, RZ, RZ, RZ ;  /* 0x000000ffff0d7224 */ /* 0x000fe200078e00ff */
[----:B-1----:R-:W-:-:S13]  /*0350*/  ISETP.GE.U32.AND P0, PT, R0, 0x8, PT ;  /* 0x000000080000780c */ /* 0x002fda0003f06070 */
[----:B------:R-:W-:Y:S05]  /*0360*/  @!P0 BRA `(.L_x_3) ;  /* 0x0000000400088947 */ /* 0x000fea0003800000 */
[----:B------:R-:W0:Y:S01]  /*0370*/  LDCU.64 UR4, c[0x0][0x380] ;  /* 0x00007000ff0477ac */ /* 0x000e220008000a00 */
[----:B------:R-:W-:Y:S01]  /*0380*/  SHF.R.U32.HI R5, RZ, 0x1e, R24 ;  /* 0x0000001eff057819 */ /* 0x000fe20000011618 */
[----:B------:R-:W-:Y:S01]  /*0390*/  IMAD.SHL.U32 R4, R24, 0x4, RZ ;  /* 0x0000000418047824 */ /* 0x000fe200078e00ff */
[----:B------:R-:W-:Y:S01]  /*03a0*/  BSSY.RECONVERGENT B0, `(.L_x_4) ;  /* 0x000003d000007945 */ /* 0x000fe20003800200 */
[----:B------:R-:W-:Y:S01]  /*03b0*/  IMAD.WIDE R8, R18, 0x190, R30 ;  /* 0x0000019012087825 */ /* 0x000fe200078e021e */
[----:B------:R-:W-:-:S03]  /*03c0*/  MOV R10, UR42 ;  /* 0x0000002a000a7c02 */ /* 0x000fc60008000f00 */
[----:B------:R-:W-:-:S04]  /*03d0*/  IMAD.WIDE R4, R2, 0x190, R4 ;  /* 0x0000019002047825 */ /* 0x000fc800078e0204 */
[----:B------:R-:W-:-:S04]  /*03e0*/  IMAD.WIDE R6, R19, 0x190, R30 ;  /* 0x0000019013067825 */ /* 0x000fc800078e021e */
[----:B------:R-:W-:Y:S01]  /*03f0*/  IMAD.MOV.U32 R13, RZ, RZ, RZ ;  /* 0x000000ffff0d7224 */ /* 0x000fe200078e00ff */
[----:B0-----:R-:W-:Y:S02]  /*0400*/  IADD3 R3, P0, PT, R4, UR4, RZ ;  /* 0x0000000404037c10 */ /* 0x001fe4000ff1e0ff */
[----:B------:R-:W-:Y:S02]  /*0410*/  MOV R4, R8 ;  /* 0x0000000800047202 */ /* 0x000fe40000000f00 */
[----:B------:R-:W-:Y:S01]  /*0420*/  IADD3 R8, P1, PT, R3, 0x10, RZ ;  /* 0x0000001003087810 */ /* 0x000fe20007f3e0ff */
[----:B------:R-:W-:-:S03]  /*0430*/  IMAD.MOV.U32 R3, RZ, RZ, R9 ;  /* 0x000000ffff037224 */ /* 0x000fc600078e0009 */
[----:B------:R-:W-:-:S09]  /*0440*/  IADD3.X R9, PT, PT, RZ, UR5, R5, P1, P0 ;  /* 0x00000005ff097c10 */ /* 0x000fd20008fe0405 */
.L_x_5:
[----:B------:R-:W-:Y:S01]  /*0450*/  IMAD.MOV.U32 R5, RZ, RZ, R3 ;  /* 0x000000ffff057224 */ /* 0x000fe200078e0003 */
[----:B------:R-:W2:Y:S04]  /*0460*/  LDG.E R11, desc[UR36][R6.64+-0x10] ;  /* 0xfffff024060b7981 */ /* 0x000ea8000c1e1900 */
[----:B------:R-:W2:Y:S04]  /*0470*/  LDG.E R3, desc[UR36][R8.64+-0x10] ;  /* 0xfffff02408037981 */ /* 0x000ea8000c1e1900 */
[----:B------:R-:W2:Y:S04]  /*0480*/  LDG.E R12, desc[UR36][R4.64+-0x10] ;  /* 0xfffff024040c7981 */ /* 0x000ea8000c1e1900 */
[----:B------:R-:W3:Y:S01]  /*0490*/  LDG.E R14, desc[UR36][R4.64+-0xc] ;  /* 0xfffff424040e7981 */ /* 0x000ee2000c1e1900 */
[----:B--2---:R-:W-:-:S03]  /*04a0*/  IADD3 R12, PT, PT, R11, R12, R3 ;  /* 0x0000000c0b0c7210 */ /* 0x004fc60007ffe003 */
[----:B------:R-:W3:Y:S04]  /*04b0*/  LDG.E R3, desc[UR36][R8.64+-0xc] ;  /* 0xfffff42408037981 */ /* 0x000ee8000c1e1900 */
[----:B------:R-:W3:Y:S01]  /*04c0*/  LDG.E R11, desc[UR36][R6.64+-0xc] ;  /* 0xfffff424060b7981 */ /* 0x000ee2000c1e1900 */
[----:B------:R-:W-:-:S03]  /*04d0*/  IMAD R13, R12, R12, R13 ;  /* 0x0000000c0c0d7224 */ /* 0x000fc600078e020d */
[----:B------:R-:W2:Y:S01]  /*04e0*/  LDG.E R12, desc[UR36][R4.64+-0x8] ;  /* 0xfffff824040c7981 */ /* 0x000ea2000c1e1900 */
[----:B---3--:R-:W-:-:S03]  /*04f0*/  IADD3 R14, PT, PT, R11, R14, R3 ;  /* 0x0000000e0b0e7210 */ /* 0x008fc60007ffe003 */
[----:B------:R-:W2:Y:S04]  /*0500*/  LDG.E R3, desc[UR36][R8.64+-0x8] ;  /* 0xfffff82408037981 */ /* 0x000ea8000c1e1900 */
[----:B------:R-:W2:Y:S01]  /*0510*/  LDG.E R11, desc[UR36][R6.64+-0x8] ;  /* 0xfffff824060b7981 */ /* 0x000ea2000c1e1900 */
[----:B------:R-:W-:-:S03]  /*0520*/  IMAD R13, R14, R14, R13 ;  /* 0x0000000e0e0d7224 */ /* 0x000fc600078e020d */
        /* <DEDUP_REMOVED lines=21> */
[----:B------:R-:W-:Y:S01]  /*0680*/  VIADD R10, R10, 0x8 ;  /* 0x000000080a0a7836 */ /* 0x000fe20000000000 */
[----:B--2---:R-:W-:Y:S02]  /*0690*/  IADD3 R12, PT, PT, R11, R12, R3 ;  /* 0x0000000c0b0c7210 */ /* 0x004fe40007ffe003 */
[----:B------:R0:W3:Y:S04]  /*06a0*/  LDG.E R3, desc[UR36][R8.64+0xc] ;  /* 0x00000c2408037981 */ /* 0x0000e8000c1e1900 */
[----:B------:R1:W3:Y:S01]  /*06b0*/  LDG.E R11, desc[UR36][R6.64+0xc] ;  /* 0x00000c24060b7981 */ /* 0x0002e2000c1e1900 */
[----:B0-----:R-:W-:-:S04]  /*06c0*/  IADD3 R8, P0, PT, R8, 0x20, RZ ;  /* 0x0000002008087810 */ /* 0x001fc80007f1e0ff */
[----:B------:R-:W-:Y:S02]  /*06d0*/  IADD3.X R9, PT, PT, RZ, R9, RZ, P0, !PT ;  /* 0x00000009ff097210 */ /* 0x000fe400007fe4ff */
[----:B------:R-:W-:Y:S01]  /*06e0*/  ISETP.NE.AND P0, PT, R10, RZ, PT ;  /* 0x000000ff0a00720c */ /* 0x000fe20003f05270 */
[----:B------:R-:W-:Y:S01]  /*06f0*/  IMAD R13, R12, R12, R13 ;  /* 0x0000000c0c0d7224 */ /* 0x000fe200078e020d */
[----:B------:R-:W-:Y:S02]  /*0700*/  IADD3 R4, P1, PT, R4, 0x20, RZ ;  /* 0x0000002004047810 */ /* 0x000fe40007f3e0ff */
[----:B-1----:R-:W-:-:S05]  /*0710*/  IADD3 R6, P2, PT, R6, 0x20, RZ ;  /* 0x0000002006067810 */ /* 0x002fca0007f5e0ff */
[----:B------:R-:W-:Y:S01]  /*0720*/  IMAD.X R7, RZ, RZ, R7, P2 ;  /* 0x000000ffff077224 */ /* 0x000fe200010e0607 */
[----:B---3--:R-:W-:Y:S01]  /*0730*/  IADD3 R14, PT, PT, R11, R14, R3 ;  /* 0x0000000e0b0e7210 */ /* 0x008fe20007ffe003 */
[----:B------:R-:W-:-:S04]  /*0740*/  IMAD.X R3, RZ, RZ, R5, P1 ;  /* 0x000000ffff037224 */ /* 0x000fc800008e0605 */
[----:B------:R-:W-:Y:S01]  /*0750*/  IMAD R13, R14, R14, R13 ;  /* 0x0000000e0e0d7224 */ /* 0x000fe200078e020d */
[----:B------:R-:W-:Y:S06]  /*0760*/  @P0 BRA `(.L_x_5) ;  /* 0xfffffffc00380947 */ /* 0x000fec000383ffff */
[----:B------:R-:W-:Y:S05]  /*0770*/  BSYNC.RECONVERGENT B0 ;  /* 0x0000000000007941 */ /* 0x000fea0003800200 */
.L_x_4:
[----:B------:R-:W-:-:S07]  /*0780*/  MOV R3, UR41 ;  /* 0x0000002900037c02 */ /* 0x000fce0008000f00 */
.L_x_3:
[----:B------:R-:W-:-:S09]  /*0790*/  UISETP.NE.AND UP0, UPT, UR40, URZ, UPT ;  /* 0x000000ff2800728c */ /* 0x000fd2000bf05270 */
[----:B------:R-:W-:Y:S05]  /*07a0*/  BRA.U !UP0, `(.L_x_6) ;  /* 0x0000000508407547 */ /* 0x000fea000b800000 */
[----:B------:R-:W0:Y:S01]  /*07b0*/  LDC.64 R4, c[0x0][0x380] ;  /* 0x0000e000ff047b82 */ /* 0x000e220000000a00 */
[----:B------:R-:W-:Y:S02]  /*07c0*/  UIADD3 UR4, UPT, UPT, UR40, -0x1, URZ ;  /* 0xffffffff28047890 */ /* 0x000fe4000fffe0ff */
[----:B------:R-:W-:Y:S02]  /*07d0*/  UISETP.NE.AND UP1, UPT, UR38, URZ, UPT ;  /* 0x000000ff2600728c */ /* 0x000fe4000bf25270 */
[----:B------:R-:W-:Y:S01]  /*07e0*/  UISETP.GE.U32.AND UP0, UPT, UR4, 0x3, UPT ;  /* 0x000000030400788c */ /* 0x000fe2000bf06070 */
[----:B0-----:R-:W-:-:S08]  /*07f0*/  IMAD.WIDE R4, R19, 0x190, R4 ;  /* 0x0000019013047825 */ /* 0x001fd000078e0204 */
[----:B------:R-:W-:Y:S05]  /*0800*/  BRA.U !UP0, `(.L_x_7) ;  /* 0x00000001088c7547 */ /* 0x000fea000b800000 */
[----:B------:R-:W-:-:S04]  /*0810*/  IMAD.IADD R9, R24, 0x1, R3 ;  /* 0x0000000118097824 */ /* 0x000fc800078e0203 */
[----:B------:R-:W-:-:S04]  /*0820*/  IMAD.WIDE.U32 R10, R9, 0x4, R26 ;  /* 0x00000004090a7825 */ /* 0x000fc800078e001a */
[C---:B------:R-:W-:Y:S02]  /*0830*/  IMAD.WIDE.U32 R6, R9.reuse, 0x4, R16 ;  /* 0x0000000409067825 */ /* 0x040fe400078e0010 */
[----:B------:R-:W2:Y:S02]  /*0840*/  LDG.E R10, desc[UR36][R10.64] ;  /* 0x000000240a0a7981 */ /* 0x000ea4000c1e1900 */
[----:B------:R-:W-:Y:S02]  /*0850*/  IMAD.WIDE.U32 R8, R9, 0x4, R4 ;  /* 0x0000000409087825 */ /* 0x000fe400078e0004 */
[----:B------:R-:W2:Y:S04]  /*0860*/  LDG.E R7, desc[UR36][R6.64] ;  /* 0x0000002406077981 */ /* 0x000ea8000c1e1900 */
[----:B------:R-:W2:Y:S01]  /*0870*/  LDG.E R8, desc[UR36][R8.64] ;  /* 0x0000002408087981 */ /* 0x000ea2000c1e1900 */
[----:B------:R-:W-:-:S05]  /*0880*/  IADD3 R33, P0, PT, R24, R3, RZ ;  /* 0x0000000318217210 */ /* 0x000fca0007f1e0ff */
[----:B------:R-:W-:Y:S01]  /*0890*/  IMAD.X R14, RZ, RZ, RZ, P0 ;  /* 0x000000ffff0e7224 */ /* 0x000fe200000e06ff */
[----:B------:R-:W-:-:S04]  /*08a0*/  SHF.L.U32 R15, R33, 0x2, RZ ;  /* 0x00000002210f7819 */ /* 0x000fc800000006ff */
[----:B------:R-:W-:Y:S02]  /*08b0*/  SHF.L.U64.HI R33, R33, 0x2, R14 ;  /* 0x0000000221217819 */ /* 0x000fe4000001020e */
[-C--:B------:R-:W-:Y:S02]  /*08c0*/  IADD3 R14, P0, PT, R26, R15.reuse, RZ ;  /* 0x0000000f1a0e7210 */ /* 0x080fe40007f1e0ff */
[----:B------:R-:W-:-:S05]  /*08d0*/  IADD3 R20, P1, PT, R16, R15, RZ ;  /* 0x0000000f10147210 */ /* 0x000fca0007f3e0ff */
[--C-:B------:R-:W-:Y:S01]  /*08e0*/  IMAD.X R21, R17, 0x1, R33.reuse, P1 ;  /* 0x0000000111157824 */ /* 0x100fe200008e0621 */
[----:B--2---:R-:W-:Y:S02]  /*08f0*/  IADD3 R12, PT, PT, R8, R7, R10 ;  /* 0x00000007080c7210 */ /* 0x004fe40007ffe00a */
[----:B------:R-:W-:Y:S01]  /*0900*/  IADD3 R10, P2, PT, R4, R15, RZ ;  /* 0x0000000f040a7210 */ /* 0x000fe20007f5e0ff */
[----:B------:R-:W-:Y:S01]  /*0910*/  IMAD.X R15, R27, 0x1, R33, P0 ;  /* 0x000000011b0f7824 */ /* 0x000fe200000e0621 */
[----:B------:R-:W2:Y:S02]  /*0920*/  LDG.E R7, desc[UR36][R20.64+0x4] ;  /* 0x0000042414077981 */ /* 0x000ea4000c1e1900 */
[----:B------:R-:W-:Y:S02]  /*0930*/  IADD3.X R11, PT, PT, R5, R33, RZ, P2, !PT ;  /* 0x00000021050b7210 */ /* 0x000fe400017fe4ff */
[----:B------:R-:W2:Y:S04]  /*0940*/  LDG.E R6, desc[UR36][R14.64+0x4] ;  /* 0x000004240e067981 */ /* 0x000ea8000c1e1900 */
[----:B------:R-:W2:Y:S01]  /*0950*/  LDG.E R8, desc[UR36][R10.64+0x4] ;  /* 0x000004240a087981 */ /* 0x000ea2000c1e1900 */
[----:B------:R-:W-:-:S03]  /*0960*/  IMAD R13, R12, R12, R13 ;  /* 0x0000000c0c0d7224 */ /* 0x000fc600078e020d */
[----:B------:R-:W3:Y:S01]  /*0970*/  LDG.E R9, desc[UR36][R10.64+0xc] ;  /* 0x00000c240a097981 */ /* 0x000ee2000c1e1900 */
[----:B--2---:R-:W-:-:S03]  /*0980*/  IADD3 R6, PT, PT, R8, R7, R6 ;  /* 0x0000000708067210 */ /* 0x004fc60007ffe006 */
[----:B------:R-:W2:Y:S02]  /*0990*/  LDG.E R7, desc[UR36][R20.64+0x8] ;  /* 0x0000082414077981 */ /* 0x000ea4000c1e1900 */
[----:B------:R-:W-:Y:S02]  /*09a0*/  IMAD R13, R6, R6, R13 ;  /* 0x00000006060d7224 */ /* 0x000fe400078e020d */
[----:B------:R-:W2:Y:S04]  /*09b0*/  LDG.E R8, desc[UR36][R10.64+0x8] ;  /* 0x000008240a087981 */ /* 0x000ea8000c1e1900 */
[----:B------:R-:W2:Y:S02]  /*09c0*/  LDG.E R6, desc[UR36][R14.64+0x8] ;  /* 0x000008240e067981 */ /* 0x000ea4000c1e1900 */
[----:B--2---:R-:W-:-:S02]  /*09d0*/  IADD3 R6, PT, PT, R8, R7, R6 ;  /* 0x0000000708067210 */ /* 0x004fc40007ffe006 */
[----:B------:R-:W3:Y:S04]  /*09e0*/  LDG.E R7, desc[UR36][R14.64+0xc] ;  /* 0x00000c240e077981 */ /* 0x000ee8000c1e1900 */
[----:B------:R-:W3:Y:S01]  /*09f0*/  LDG.E R8, desc[UR36][R20.64+0xc] ;  /* 0x00000c2414087981 */ /* 0x000ee2000c1e1900 */
[----:B------:R-:W-:Y:S02]  /*0a00*/  IMAD R13, R6, R6, R13 ;  /* 0x00000006060d7224 */ /* 0x000fe400078e020d */
[----:B------:R-:W-:Y:S01]  /*0a10*/  VIADD R3, R3, 0x4 ;  /* 0x0000000403037836 */ /* 0x000fe20000000000 */
[----:B---3--:R-:W-:-:S05]  /*0a20*/  IADD3 R8, PT, PT, R9, R8, R7 ;  /* 0x0000000809087210 */ /* 0x008fca0007ffe007 */
[----:B------:R-:W-:-:S07]  /*0a30*/  IMAD R13, R8, R8, R13 ;  /* 0x00000008080d7224 */ /* 0x000fce00078e020d */
.L_x_7:
[----:B------:R-:W-:Y:S05]  /*0a40*/  BRA.U !UP1, `(.L_x_6) ;  /* 0x0000000109987547 */ /* 0x000fea000b800000 */
[----:B------:R-:W-:Y:S01]  /*0a50*/  UISETP.NE.AND UP0, UPT, UR38, 0x1, UPT ;  /* 0x000000012600788c */ /* 0x000fe2000bf05270 */
[----:B------:R-:W-:-:S08]  /*0a60*/  LOP3.LUT P0, RZ, R0, 0x1, RZ, 0xc0, !PT ;  /* 0x0000000100ff7812 */ /* 0x000fd0000780c0ff */
        /* <DEDUP_REMOVED lines=8> */
[----:B------:R-:W-:-:S04]  /*0af0*/  IADD3 R33, P1, PT, R24, R3, RZ ;  /* 0x0000000318217210 */ /* 0x000fc80007f3e0ff */
[----:B------:R-:W-:Y:S01]  /*0b00*/  IADD3.X R12, PT, PT, RZ, RZ, RZ, P1, !PT ;  /* 0x000000ffff0c7210 */ /* 0x000fe20000ffe4ff */
[----:B------:R-:W-:-:S03]  /*0b10*/  IMAD.SHL.U32 R15, R33, 0x4, RZ ;  /* 0x00000004210f7824 */ /* 0x000fc600078e00ff */
[----:B------:R-:W-:Y:S02]  /*0b20*/  SHF.L.U64.HI R33, R33, 0x2, R12 ;  /* 0x0000000221217819 */ /* 0x000fe4000001020c */
[----:B------:R-:W-:-:S05]  /*0b30*/  IADD3 R20, P1, PT, R26, R15, RZ ;  /* 0x0000000f1a147210 */ /* 0x000fca0007f3e0ff */
[----:B------:R-:W-:Y:S01]  /*0b40*/  IMAD.X R21, R27, 0x1, R33, P1 ;  /* 0x000000011b157824 */ /* 0x000fe200008e0621 */
[----:B------:R-:W-:-:S04]  /*0b50*/  IADD3 R14, P1, PT, R16, R15, RZ ;  /* 0x0000000f100e7210 */ /* 0x000fc80007f3e0ff */
[----:B------:R-:W3:Y:S01]  /*0b60*/  LDG.E R20, desc[UR36][R20.64+0x4] ;  /* 0x0000042414147981 */ /* 0x000ee2000c1e1900 */
[----:B--2---:R-:W-:Y:S02]  /*0b70*/  IADD3 R0, PT, PT, R0, R9, R6 ;  /* 0x0000000900007210 */ /* 0x004fe40007ffe006 */
[----:B------:R-:W-:Y:S02]  /*0b80*/  IADD3 R6, P2, PT, R4, R15, RZ ;  /* 0x0000000f04067210 */ /* 0x000fe40007f5e0ff */
[----:B------:R-:W-:-:S03]  /*0b90*/  IADD3.X R15, PT, PT, R17, R33, RZ, P1, !PT ;  /* 0x00000021110f7210 */ /* 0x000fc60000ffe4ff */
[----:B------:R-:W-:-:S03]  /*0ba0*/  IMAD.X R7, R5, 0x1, R33, P2 ;  /* 0x0000000105077824 */ /* 0x000fc600010e0621 */
[----:B------:R-:W3:Y:S04]  /*0bb0*/  LDG.E R15, desc[UR36][R14.64+0x4] ;  /* 0x000004240e0f7981 */ /* 0x000ee8000c1e1900 */
[----:B------:R-:W3:Y:S01]  /*0bc0*/  LDG.E R6, desc[UR36][R6.64+0x4] ;  /* 0x0000042406067981 */ /* 0x000ee2000c1e1900 */
[----:B------:R-:W-:Y:S02]  /*0bd0*/  IMAD R13, R0, R0, R13 ;  /* 0x00000000000d7224 */ /* 0x000fe400078e020d */
[----:B------:R-:W-:Y:S01]  /*0be0*/  VIADD R3, R3, 0x2 ;  /* 0x0000000203037836 */ /* 0x000fe20000000000 */
[----:B---3--:R-:W-:-:S05]  /*0bf0*/  IADD3 R8, PT, PT, R6, R15, R20 ;  /* 0x0000000f06087210 */ /* 0x008fca0007ffe014 */
[----:B------:R-:W-:-:S07]  /*0c00*/  IMAD R13, R8, R8, R13 ;  /* 0x00000008080d7224 */ /* 0x000fce00078e020d */
.L_x_8:
[----:B------:R-:W-:Y:S05]  /*0c10*/  @!P0 BRA `(.L_x_6) ;  /* 0x0000000000248947 */ /* 0x000fea0003800000 */
[----:B------:R-:W-:-:S05]  /*0c20*/  IADD3 R3, PT, PT, R24, R3, RZ ;  /* 0x0000000318037210 */ /* 0x000fca0007ffe0ff */
[----:B------:R-:W-:-:S04]  /*0c30*/  IMAD.WIDE.U32 R8, R3, 0x4, R26 ;  /* 0x0000000403087825 */ /* 0x000fc800078e001a */
[C---:B------:R-:W-:Y:S02]  /*0c40*/  IMAD.WIDE.U32 R6, R3.reuse, 0x4, R16 ;  /* 0x0000000403067825 */ /* 0x040fe400078e0010 */
[----:B------:R-:W2:Y:S02]  /*0c50*/  LDG.E R8, desc[UR36][R8.64] ;  /* 0x0000002408087981 */ /* 0x000ea4000c1e1900 */
[----:B------:R-:W-:Y:S02]  /*0c60*/  IMAD.WIDE.U32 R4, R3, 0x4, R4 ;  /* 0x0000000403047825 */ /* 0x000fe400078e0004 */
[----:B------:R-:W2:Y:S04]  /*0c70*/  LDG.E R7, desc[UR36][R6.64] ;  /* 0x0000002406077981 */ /* 0x000ea8000c1e1900 */
[----:B------:R-:W2:Y:S02]  /*0c80*/  LDG.E R4, desc[UR36][R4.64] ;  /* 0x0000002404047981 */ /* 0x000ea4000c1e1900 */
[----:B--2---:R-:W-:-:S05]  /*0c90*/  IADD3 R0, PT, PT, R4, R7, R8 ;  /* 0x0000000704007210 */ /* 0x004fca0007ffe008 */
[----:B------:R-:W-:-:S07]  /*0ca0*/  IMAD R13, R0, R0, R13 ;  /* 0x00000000000d7224 */ /* 0x000fce00078e020d */
.L_x_6:
[----:B------:R-:W2:Y:S01]  /*0cb0*/  LDG.E R0, desc[UR36][R28.64] ;  /* 0x000000241c007981 */ /* 0x000ea2000c1e1900 */
[----:B------:R-:W0:Y:S01]  /*0cc0*/  LDCU UR4, c[0x0][0x2f8] ;  /* 0x00005f00ff0477ac */ /* 0x000e220008000800 */
[----:B------:R-:W-:Y:S01]  /*0cd0*/  MOV R8, 0x0 ;  /* 0x0000000000087802 */ /* 0x000fe20000000f00 */
[----:B------:R-:W-:Y:S01]  /*0ce0*/  IMAD.MOV.U32 R3, RZ, RZ, R2 ;  /* 0x000000ffff037224 */ /* 0x000fe200078e0002 */
[----:B------:R-:W-:Y:S01]  /*0cf0*/  MOV R7, R22 ;  /* 0x0000001600077202 */ /* 0x000fe20000000f00 */
[----:B------:R-:W-:-:S03]  /*0d00*/  IMAD.MOV.U32 R6, RZ, RZ, R23 ;  /* 0x000000ffff067224 */ /* 0x000fc600078e0017 */
[----:B------:R-:W1:Y:S01]  /*0d10*/  LDC.64 R8, c[0x4][R8] ;  /* 0x0100000008087b82 */ /* 0x000e620000000a00 */
[----:B--2---:R-:W-:Y:S02]  /*0d20*/  ISETP.GE.AND P0, PT, R13, R0, PT ;  /* 0x000000000d00720c */ /* 0x004fe40003f06270 */
[----:B0-----:R-:W-:Y:S01]  /*0d30*/  IADD3 R0, PT, PT, R23, -UR4, RZ ;  /* 0x8000000417007c10 */ /* 0x001fe2000fffe0ff */
[----:B------:R-:W0:Y:S04]  /*0d40*/  LDCU.64 UR4, c[0x4][0x8] ;  /* 0x01000100ff0477ac */ /* 0x000e280008000a00 */
[----:B------:R2:W-:Y:S04]  /*0d50*/  STL.64 [R0], R2 ;  /* 0x0000000200007387 */ /* 0x0005e80000100a00 */
[----:B------:R2:W-:Y:S04]  /*0d60*/  STL.64 [R0+0x8], R18 ;  /* 0x0000081200007387 */ /* 0x0005e80000100a00 */
[----:B------:R2:W-:Y:S04]  /*0d70*/  STL [R0+0x10], R13 ;  /* 0x0000100d00007387 */ /* 0x0005e80000100800 */
[----:B------:R2:W-:Y:S01]  /*0d80*/  @!P0 STG.E desc[UR36][R28.64], R13 ;  /* 0x0000000d1c008986 */ /* 0x0005e2000c101924 */
[----:B0-----:R-:W-:Y:S01]  /*0d90*/  IMAD.U32 R4, RZ, RZ, UR4 ;  /* 0x00000004ff047e24 */ /* 0x001fe2000f8e00ff */
[----:B-1----:R-:W-:-:S07]  /*0da0*/  MOV R5, UR5 ;  /* 0x0000000500057c02 */ /* 0x002fce0008000f00 */
[----:B------:R-:W-:-:S07]  /*0db0*/  LEPC R20, `(.L_x_9) ;  /* 0x000000001014794e */ /* 0x000fce0000000000 */
[----:B--2---:R-:W-:Y:S05]  /*0dc0*/  CALL.ABS.NOINC R8 ;  /* 0x0000000008007343 */ /* 0x004fea0003c00000 */
.L_x_9:
[----:B------:R-:W0:Y:S01]  /*0dd0*/  LDCU UR4, c[0x0][0x390] ;  /* 0x00007200ff0477ac */ /* 0x000e220008000800 */
[----:B------:R-:W-:-:S05]  /*0de0*/  VIADD R19, R19, 0x1 ;  /* 0x0000000113137836 */ /* 0x000fca0000000000 */
[----:B0-----:R-:W-:-:S13]  /*0df0*/  ISETP.GE.AND P0, PT, R19, UR4, PT ;  /* 0x0000000413007c0c */ /* 0x001fda000bf06270 */
[----:B------:R-:W-:Y:S05]  /*0e00*/  @!P0 BRA `(.L_x_10) ;  /* 0xfffffff400448947 */ /* 0x000fea000383ffff */
.L_x_2:
[----:B------:R-:W-:Y:S05]  /*0e10*/  BSYNC.RECONVERGENT B6 ;  /* 0x0000000000067941 */ /* 0x000fea0003800200 */
.L_x_1:
[----:B------:R-:W-:-:S04]  /*0e20*/  IADD3 R18, PT, PT, R18, 0x1, RZ ;  /* 0x0000000112127810 */ /* 0x000fc80007ffe0ff */
[----:B------:R-:W-:-:S13]  /*0e30*/  ISETP.GE.AND P0, PT, R18, UR39, PT ;  /* 0x0000002712007c0c */ /* 0x000fda000bf06270 */
[----:B------:R-:W-:Y:S05]  /*0e40*/  @!P0 BRA `(.L_x_11) ;  /* 0xfffffff400148947 */ /* 0x000fea000383ffff */
[----:B------:R-:W-:Y:S05]  /*0e50*/  EXIT ;  /* 0x000000000000794d */ /* 0x000fea0003800000 */
.L_x_0:
[----:B------:R-:W-:Y:S01]  /*0e60*/  ULOP3.LUT UR5, UR9, 0x7, URZ, 0xc0, !UPT ;  /* 0x0000000709057892 */ /* 0x000fe2000f8ec0ff */
[----:B------:R-:W-:Y:S01]  /*0e70*/  IMAD.MOV.U32 R0, RZ, RZ, 0x3b9aca00 ;  /* 0x3b9aca00ff007424 */ /* 0x000fe200078e00ff */
[----:B------:R-:W-:Y:S02]  /*0e80*/  ULOP3.LUT UR7, UR9, 0x3, URZ, 0xc0, !UPT ;  /* 0x0000000309077892 */ /* 0x000fe4000f8ec0ff */
[----:B------:R-:W-:Y:S02]  /*0e90*/  UIADD3 UR6, UPT, UPT, UR5, -0x1, URZ ;  /* 0xffffffff05067890 */ /* 0x000fe4000fffe0ff */
[----:B------:R-:W-:Y:S02]  /*0ea0*/  ULOP3.LUT UR4, UR9, 0x7ffffff8, URZ, 0xc0, !UPT ;  /* 0x7ffffff809047892 */ /* 0x000fe4000f8ec0ff */
[----:B------:R-:W-:-:S11]  /*0eb0*/  UISETP.GE.U32.AND UP0, UPT, UR6, 0x3, UPT ;  /* 0x000000030600788c */ /* 0x000fd6000bf06070 */
.L_x_20:
[----:B------:R-:W1:Y:S01]  /*0ec0*/  LDCU UR6, c[0x0][0x390] ;  /* 0x00007200ff0677ac */ /* 0x000e620008000800 */
[----:B0-----:R-:W-:Y:S01]  /*0ed0*/  IADD3 R3, PT, PT, R2, 0x2, RZ ;  /* 0x0000000202037810 */ /* 0x001fe20007ffe0ff */
[----:B------:R-:W-:Y:S01]  /*0ee0*/  BSSY.RECONVERGENT B0, `(.L_x_12) ;  /* 0x0000093000007945 */ /* 0x000fe20003800200 */
[----:B------:R-:W-:Y:S02]  /*0ef0*/  IMAD.MOV.U32 R2, RZ, RZ, R18 ;  /* 0x000000ffff027224 */ /* 0x000fe400078e0012 */
[----:B-1----:R-:W-:-:S13]  /*0f00*/  ISETP.GE.AND P0, PT, R3, UR6, PT ;  /* 0x0000000603007c0c */ /* 0x002fda000bf06270 */
[----:B------:R-:W-:Y:S05]  /*0f10*/  @P0 BRA `(.L_x_13) ;  /* 0x00000008003c0947 */ /* 0x000fea0003800000 */
[----:B------:R-:W0:Y:S02]  /*0f20*/  LDC.64 R6, c[0x0][0x380] ;  /* 0x0000e000ff067b82 */ /* 0x000e240000000a00 */
[----:B0-----:R-:W-:-:S07]  /*0f30*/  IMAD.WIDE R6, R18, 0x190, R6 ;  /* 0x0000019012067825 */ /* 0x001fce00078e0206 */
.L_x_19:
[----:B0-----:R-:W0:Y:S01]  /*0f40*/  LDC.64 R8, c[0x0][0x390] ;  /* 0x0000e400ff087b82 */ /* 0x001e220000000a00 */
[----:B------:R-:W-:Y:S02]  /*0f50*/  HFMA2 R21, -RZ, RZ, 0, 0 ;  /* 0x00000000ff157431 */ /* 0x000fe400000001ff */
[----:B------:R-:W-:-:S05]  /*0f60*/  IMAD.MOV.U32 R19, RZ, RZ, RZ ;  /* 0x000000ffff137224 */ /* 0x000fca00078e00ff */
[----:B------:R-:W1:Y:S01]  /*0f70*/  LDC.64 R4, c[0x0][0x380] ;  /* 0x0000e000ff047b82 */ /* 0x000e620000000a00 */
[----:B0-----:R-:W-:Y:S01]  /*0f80*/  ISETP.GE.U32.AND P1, PT, R9, 0x8, PT ;  /* 0x000000080900780c */ /* 0x001fe20003f26070 */
[C---:B-1----:R-:W-:Y:S01]  /*0f90*/  IMAD.WIDE R4, R3.reuse, 0x190, R4 ;  /* 0x0000019003047825 */ /* 0x042fe200078e0204 */
[----:B------:R-:W-:-:S04]  /*0fa0*/  IADD3 R3, PT, PT, R3, 0x1, RZ ;  /* 0x0000000103037810 */ /* 0x000fc80007ffe0ff */
[----:B------:R-:W-:-:S07]  /*0fb0*/  ISETP.GE.AND P0, PT, R3, R8, PT ;  /* 0x000000080300720c */ /* 0x000fce0003f06270 */
[----:B------:R-:W-:Y:S06]  /*0fc0*/  @!P1 BRA `(.L_x_14) ;  /* 0x0000000000c89947 */ /* 0x000fec0003800000 */
[----:B------:R-:W-:Y:S01]  /*0fd0*/  IMAD.MOV.U32 R17, RZ, RZ, RZ ;  /* 0x000000ffff117224 */ /* 0x000fe200078e00ff */
[----:B------:R-:W-:-:S07]  /*0fe0*/  MOV R21, RZ ;  /* 0x000000ff00157202 */ /* 0x000fce0000000f00 */
.L_x_15:
[----:B------:R-:W-:-:S04]  /*0ff0*/  IMAD.IADD R15, R24, 0x1, R17 ;  /* 0x00000001180f7824 */ /* 0x000fc800078e0211 */
[----:B------:R-:W-:-:S04]  /*1000*/  IMAD.WIDE.U32 R10, R15, 0x4, R26 ;  /* 0x000000040f0a7825 */ /* 0x000fc800078e001a */
[C---:B------:R-:W-:Y:S01]  /*1010*/  IMAD.WIDE.U32 R12, R15.reuse, 0x4, R6 ;  /* 0x000000040f0c7825 */ /* 0x040fe200078e0006 */
[----:B------:R-:W2:Y:S03]  /*1020*/  LDG.E R8, desc[UR36][R10.64] ;  /* 0x000000240a087981 */ /* 0x000ea6000c1e1900 */
[----:B------:R-:W-:Y:S01]  /*1030*/  IMAD.WIDE.U32 R14, R15, 0x4, R4 ;  /* 0x000000040f0e7825 */ /* 0x000fe200078e0004 */
[----:B------:R-:W2:Y:S04]  /*1040*/  LDG.E R19, desc[UR36][R12.64] ;  /* 0x000000240c137981 */ /* 0x000ea8000c1e1900 */
[----:B------:R-:W2:Y:S04]  /*1050*/  LDG.E R16, desc[UR36][R14.64] ;  /* 0x000000240e107981 */ /* 0x000ea8000c1e1900 */
[----:B------:R-:W3:Y:S04]  /*1060*/  LDG.E R20, desc[UR36][R10.64+0x4] ;  /* 0x000004240a147981 */ /* 0x000ee8000c1e1900 */
[----:B------:R-:W3:Y:S04]  /*1070*/  LDG.E R23, desc[UR36][R12.64+0x4] ;  /* 0x000004240c177981 */ /* 0x000ee8000c1e1900 */
[----:B------:R-:W3:Y:S04]  /*1080*/  LDG.E R22, desc[UR36][R14.64+0x4] ;  /* 0x000004240e167981 */ /* 0x000ee8000c1e1900 */
[----:B------:R-:W4:Y:S01]  /*1090*/  LDG.E R25, desc[UR36][R14.64+0x14] ;  /* 0x000014240e197981 */ /* 0x000f22000c1e1900 */
[----:B--2---:R-:W-:-:S03]  /*10a0*/  IADD3 R8, PT, PT, R16, R19, R8 ;  /* 0x0000001310087210 */ /* 0x004fc60007ffe008 */
[----:B------:R-:W2:Y:S02]  /*10b0*/  LDG.E R19, desc[UR36][R12.64+0x8] ;  /* 0x000008240c137981 */ /* 0x000ea4000c1e1900 */
[----:B------:R-:W-:Y:S02]  /*10c0*/  IMAD R16, R8, R8, R21 ;  /* 0x0000000808107224 */ /* 0x000fe400078e0215 */
[----:B------:R-:W2:Y:S04]  /*10d0*/  LDG.E R8, desc[UR36][R10.64+0x8] ;  /* 0x000008240a087981 */ /* 0x000ea8000c1e1900 */
[----:B------:R-:W5:Y:S01]  /*10e0*/  LDG.E R21, desc[UR36][R10.64+0xc] ;  /* 0x00000c240a157981 */ /* 0x000f62000c1e1900 */
[----:B---3--:R-:W-:-:S03]  /*10f0*/  IADD3 R23, PT, PT, R22, R23, R20 ;  /* 0x0000001716177210 */ /* 0x008fc60007ffe014 */
[----:B------:R-:W2:Y:S02]  /*1100*/  LDG.E R20, desc[UR36][R14.64+0x8] ;  /* 0x000008240e147981 */ /* 0x000ea4000c1e1900 */
[----:B------:R-:W-:Y:S02]  /*1110*/  IMAD R16, R23, R23, R16 ;  /* 0x0000001717107224 */ /* 0x000fe400078e0210 */
[----:B------:R-:W5:Y:S04]  /*1120*/  LDG.E R22, desc[UR36][R12.64+0xc] ;  /* 0x00000c240c167981 */ /* 0x000f68000c1e1900 */
[----:B------:R-:W5:Y:S01]  /*1130*/  LDG.E R23, desc[UR36][R14.64+0xc] ;  /* 0x00000c240e177981 */ /* 0x000f62000c1e1900 */
[----:B--2---:R-:W-:-:S03]  /*1140*/  IADD3 R19, PT, PT, R20, R19, R8 ;  /* 0x0000001314137210 */ /* 0x004fc60007ffe008 */
[----:B------:R-:W2:Y:S02]  /*1150*/  LDG.E R20, desc[UR36][R14.64+0x10] ;  /* 0x000010240e147981 */ /* 0x000ea4000c1e1900 */
[----:B------:R-:W-:Y:S02]  /*1160*/  IMAD R8, R19, R19, R16 ;  /* 0x0000001313087224 */ /* 0x000fe400078e0210 */
[----:B------:R-:W2:Y:S04]  /*1170*/  LDG.E R16, desc[UR36][R10.64+0x10] ;  /* 0x000010240a107981 */ /* 0x000ea8000c1e1900 */
[----:B------:R-:W2:Y:S01]  /*1180*/  LDG.E R19, desc[UR36][R12.64+0x10] ;  /* 0x000010240c137981 */ /* 0x000ea2000c1e1900 */
[----:B-----5:R-:W-:-:S03]  /*1190*/  IADD3 R21, PT, PT, R23, R22, R21 ;  /* 0x0000001617157210 */ /* 0x020fc60007ffe015 */
[----:B------:R-:W4:Y:S04]  /*11a0*/  LDG.E R22, desc[UR36][R10.64+0x14] ;  /* 0x000014240a167981 */ /* 0x000f28000c1e1900 */
[----:B------:R-:W4:Y:S01]  /*11b0*/  LDG.E R23, desc[UR36][R12.64+0x14] ;  /* 0x000014240c177981 */ /* 0x000f22000c1e1900 */
[----:B------:R-:W-:Y:S01]  /*11c0*/  IMAD R8, R21, R21, R8 ;  /* 0x0000001515087224 */ /* 0x000fe200078e0208 */
[----:B--2---:R-:W-:Y:S02]  /*11d0*/  IADD3 R21, PT, PT, R20, R19, R16 ;  /* 0x0000001314157210 */ /* 0x004fe40007ffe010 */
[----:B------:R-:W2:Y:S03]  /*11e0*/  LDG.E R19, desc[UR36][R10.64+0x18] ;  /* 0x000018240a137981 */ /* 0x000ea6000c1e1900 */
[----:B------:R-:W-:Y:S01]  /*11f0*/  IMAD R21, R21, R21, R8 ;  /* 0x0000001515157224 */ /* 0x000fe200078e0208 */
[----:B------:R-:W3:Y:S01]  /*1200*/  LDG.E R20, desc[UR36][R10.64+0x1c] ;  /* 0x00001c240a147981 */ /* 0x000ee2000c1e1900 */
[----:B----4-:R-:W-:-:S03]  /*1210*/  IADD3 R16, PT, PT, R25, R23, R22 ;  /* 0x0000001719107210 */ /* 0x010fc60007ffe016 */
[----:B------:R-:W2:Y:S04]  /*1220*/  LDG.E R8, desc[UR36][R12.64+0x18] ;  /* 0x000018240c087981 */ /* 0x000ea8000c1e1900 */
[----:B------:R-:W2:Y:S04]  /*1230*/  LDG.E R22, desc[UR36][R14.64+0x18] ;  /* 0x000018240e167981 */ /* 0x000ea8000c1e1900 */
[----:B------:R-:W3:Y:S04]  /*1240*/  LDG.E R23, desc[UR36][R12.64+0x1c] ;  /* 0x00001c240c177981 */ /* 0x000ee8000c1e1900 */
[----:B------:R-:W3:Y:S01]  /*1250*/  LDG.E R25, desc[UR36][R14.64+0x1c] ;  /* 0x00001c240e197981 */ /* 0x000ee2000c1e1900 */
[----:B------:R-:W-:-:S04]  /*1260*/  IADD3 R17, PT, PT, R17, 0x8, RZ ;  /* 0x0000000811117810 */ /* 0x000fc80007ffe0ff */
[----:B------:R-:W-:Y:S01]  /*1270*/  ISETP.NE.AND P1, PT, R17, UR4, PT ;  /* 0x0000000411007c0c */ /* 0x000fe2000bf25270 */
[----:B------:R-:W-:Y:S01]  /*1280*/  IMAD R21, R16, R16, R21 ;  /* 0x0000001010157224 */ /* 0x000fe200078e0215 */
[----:B--2---:R-:W-:-:S05]  /*1290*/  IADD3 R8, PT, PT, R22, R8, R19 ;  /* 0x0000000816087210 */ /* 0x004fca0007ffe013 */
[----:B------:R-:W-:Y:S01]  /*12a0*/  IMAD R21, R8, R8, R21 ;  /* 0x0000000808157224 */ /* 0x000fe200078e0215 */
[----:B---3--:R-:W-:-:S05]  /*12b0*/  IADD3 R20, PT, PT, R25, R23, R20 ;  /* 0x0000001719147210 */ /* 0x008fca0007ffe014 */
[----:B------:R-:W-:Y:S01]  /*12c0*/  IMAD R21, R20, R20, R21 ;  /* 0x0000001414157224 */ /* 0x000fe200078e0215 */
[----:B------:R-:W-:Y:S06]  /*12d0*/  @P1 BRA `(.L_x_15) ;  /* 0xfffffffc00441947 */ /* 0x000fec000383ffff */
[----:B------:R-:W-:-:S07]  /*12e0*/  IMAD.U32 R19, RZ, RZ, UR4 ;  /* 0x00000004ff137e24 */ /* 0x000fce000f8e00ff */
.L_x_14:
[----:B------:R-:W-:-:S09]  /*12f0*/  UISETP.NE.AND UP1, UPT, UR5, URZ, UPT ;  /* 0x000000ff0500728c */ /* 0x000fd2000bf25270 */
[----:B------:R-:W-:Y:S05]  /*1300*/  BRA.U !UP1, `(.L_x_16) ;  /* 0x0000000509307547 */ /* 0x000fea000b800000 */
[----:B------:R-:W-:Y:S01]  /*1310*/  UISETP.NE.AND UP1, UPT, UR7, URZ, UPT ;  /* 0x000000ff0700728c */ /* 0x000fe2000bf25270 */
[----:B------:R-:W-:Y:S10]  /*1320*/  BRA.U !UP0, `(.L_x_17) ;  /* 0x00000001088c7547 */ /* 0x000ff4000b800000 */
[CC--:B------:R-:W-:Y:S02]  /*1330*/  IADD3 R25, P1, PT, R24.reuse, R19.reuse, RZ ;  /* 0x0000001318197210 */ /* 0x0c0fe40007f3e0ff */
[----:B------:R-:W-:Y:S02]  /*1340*/  IADD3 R17, PT, PT, R24, R19, RZ ;  /* 0x0000001318117210 */ /* 0x000fe40007ffe0ff */
[----:B------:R-:W-:Y:S01]  /*1350*/  SHF.L.U32 R13, R25, 0x2, RZ ;  /* 0x00000002190d7819 */ /* 0x000fe200000006ff */
[----:B------:R-:W-:Y:S02]  /*1360*/  IMAD.X R8, RZ, RZ, RZ, P1 ;  /* 0x000000ffff087224 */ /* 0x000fe400008e06ff */
[----:B------:R-:W-:Y:S01]  /*1370*/  IMAD.WIDE.U32 R22, R17, 0x4, R26 ;  /* 0x0000000411167825 */ /* 0x000fe200078e001a */
[-C--:B------:R-:W-:Y:S02]  /*1380*/  IADD3 R14, P1, PT, R26, R13.reuse, RZ ;  /* 0x0000000d1a0e7210 */ /* 0x080fe40007f3e0ff */
[----:B------:R-:W-:Y:S01]  /*1390*/  SHF.L.U64.HI R25, R25, 0x2, R8 ;  /* 0x0000000219197819 */ /* 0x000fe20000010208 */
[C---:B------:R-:W-:Y:S01]  /*13a0*/  IMAD.WIDE.U32 R30, R17.reuse, 0x4, R6 ;  /* 0x00000004111e7825 */ /* 0x040fe200078e0006 */
[-C--:B------:R-:W-:Y:S01]  /*13b0*/  IADD3 R12, P3, PT, R4, R13.reuse, RZ ;  /* 0x0000000d040c7210 */ /* 0x080fe20007f7e0ff */
[----:B------:R-:W2:Y:S01]  /*13c0*/  LDG.E R22, desc[UR36][R22.64] ;  /* 0x0000002416167981 */ /* 0x000ea2000c1e1900 */
[----:B------:R-:W-:Y:S01]  /*13d0*/  IADD3 R10, P2, PT, R6, R13, RZ ;  /* 0x0000000d060a7210 */ /* 0x000fe20007f5e0ff */
[----:B------:R-:W-:-:S02]  /*13e0*/  IMAD.WIDE.U32 R16, R17, 0x4, R4 ;  /* 0x0000000411107825 */ /* 0x000fc400078e0004 */
[----:B------:R-:W2:Y:S01]  /*13f0*/  LDG.E R31, desc[UR36][R30.64] ;  /* 0x000000241e1f7981 */ /* 0x000ea2000c1e1900 */
[----:B------:R-:W-:Y:S01]  /*1400*/  IADD3.X R11, PT, PT, R7, R25, RZ, P2, !PT ;  /* 0x00000019070b7210 */ /* 0x000fe200017fe4ff */
[--C-:B------:R-:W-:Y:S02]  /*1410*/  IMAD.X R15, R27, 0x1, R25.reuse, P1 ;  /* 0x000000011b0f7824 */ /* 0x100fe400008e0619 */
[----:B------:R-:W-:Y:S01]  /*1420*/  IMAD.X R13, R5, 0x1, R25, P3 ;  /* 0x00000001050d7824 */ /* 0x000fe200018e0619 */
[----:B------:R-:W2:Y:S04]  /*1430*/  LDG.E R16, desc[UR36][R16.64] ;  /* 0x0000002410107981 */ /* 0x000ea8000c1e1900 */
[----:B------:R-:W3:Y:S04]  /*1440*/  LDG.E R8, desc[UR36][R14.64+0x4] ;  /* 0x000004240e087981 */ /* 0x000ee8000c1e1900 */
[----:B------:R-:W3:Y:S04]  /*1450*/  LDG.E R23, desc[UR36][R10.64+0x4] ;  /* 0x000004240a177981 */ /* 0x000ee8000c1e1900 */
[----:B------:R-:W3:Y:S04]  /*1460*/  LDG.E R20, desc[UR36][R12.64+0x4] ;  /* 0x000004240c147981 */ /* 0x000ee8000c1e1900 */
[----:B------:R-:W4:Y:S04]  /*1470*/  LDG.E R25, desc[UR36][R12.64+0x8] ;  /* 0x000008240c197981 */ /* 0x000f28000c1e1900 */
[----:B------:R-:W5:Y:S01]  /*1480*/  LDG.E R17, desc[UR36][R10.64+0xc] ;  /* 0x00000c240a117981 */ /* 0x000f62000c1e1900 */
[----:B--2---:R-:W-:-:S03]  /*1490*/  IADD3 R30, PT, PT, R16, R31, R22 ;  /* 0x0000001f101e7210 */ /* 0x004fc60007ffe016 */
[----:B------:R-:W4:Y:S04]  /*14a0*/  LDG.E R22, desc[UR36][R14.64+0x8] ;  /* 0x000008240e167981 */ /* 0x000f28000c1e1900 */
[----:B------:R-:W5:Y:S01]  /*14b0*/  LDG.E R16, desc[UR36][R12.64+0xc] ;  /* 0x00000c240c107981 */ /* 0x000f62000c1e1900 */
[----:B---3--:R-:W-:-:S03]  /*14c0*/  IADD3 R8, PT, PT, R20, R23, R8 ;  /* 0x0000001714087210 */ /* 0x008fc60007ffe008 */
[----:B------:R-:W4:Y:S04]  /*14d0*/  LDG.E R23, desc[UR36][R10.64+0x8] ;  /* 0x000008240a177981 */ /* 0x000f28000c1e1900 */
[----:B------:R-:W5:Y:S01]  /*14e0*/  LDG.E R20, desc[UR36][R14.64+0xc] ;  /* 0x00000c240e147981 */ /* 0x000f62000c1e1900 */
[----:B------:R-:W-:-:S04]  /*14f0*/  IMAD R21, R30, R30, R21 ;  /* 0x0000001e1e157224 */ /* 0x000fc800078e0215 */
[----:B------:R-:W-:Y:S01]  /*1500*/  IMAD R21, R8, R8, R21 ;  /* 0x0000000808157224 */ /* 0x000fe200078e0215 */
[----:B------:R-:W-:Y:S02]  /*1510*/  IADD3 R19, PT, PT, R19, 0x4, RZ ;  /* 0x0000000413137810 */ /* 0x000fe40007ffe0ff */
[----:B----4-:R-:W-:Y:S02]  /*1520*/  IADD3 R22, PT, PT, R25, R23, R22 ;  /* 0x0000001719167210 */ /* 0x010fe40007ffe016 */
[----:B-----5:R-:W-:-:S03]  /*1530*/  IADD3 R16, PT, PT, R16, R17, R20 ;  /* 0x0000001110107210 */ /* 0x020fc60007ffe014 */
[----:B------:R-:W-:-:S04]  /*1540*/  IMAD R21, R22, R22, R21 ;  /* 0x0000001616157224 */ /* 0x000fc800078e0215 */
[----:B------:R-:W-:-:S07]  /*1550*/  IMAD R21, R16, R16, R21 ;  /* 0x0000001010157224 */ /* 0x000fce00078e0215 */
.L_x_17:
[----:B------:R-:W-:Y:S05]  /*1560*/  BRA.U !UP1, `(.L_x_16) ;  /* 0x0000000109987547 */ /* 0x000fea000b800000 */
[----:B------:R-:W-:Y:S01]  /*1570*/  UISETP.NE.AND UP1, UPT, UR7, 0x1, UPT ;  /* 0x000000010700788c */ /* 0x000fe2000bf25270 */
[----:B------:R-:W-:-:S08]  /*1580*/  LOP3.LUT P1, RZ, R9, 0x1, RZ, 0xc0, !PT ;  /* 0x0000000109ff7812 */ /* 0x000fd0000782c0ff */
[----:B------:R-:W-:Y:S05]  /*1590*/  BRA.U !UP1, `(.L_x_18) ;  /* 0x0000000109647547 */ /* 0x000fea000b800000 */
[C---:B------:R-:W-:Y:S01]  /*15a0*/  IADD3 R17, P2, PT, R24.reuse, R19, RZ ;  /* 0x0000001318117210 */ /* 0x040fe20007f5e0ff */
[----:B------:R-:W-:-:S03]  /*15b0*/  IMAD.IADD R13, R24, 0x1, R19 ;  /* 0x00000001180d7824 */ /* 0x000fc600078e0213 */
[----:B------:R-:W-:Y:S01]  /*15c0*/  IADD3.X R8, PT, PT, RZ, RZ, RZ, P2, !PT ;  /* 0x000000ffff087210 */ /* 0x000fe200017fe4ff */
[----:B------:R-:W-:Y:S02]  /*15d0*/  IMAD.SHL.U32 R11, R17, 0x4, RZ ;  /* 0x00000004110b7824 */ /* 0x000fe400078e00ff */
[----:B------:R-:W-:Y:S01]  /*15e0*/  IMAD.WIDE.U32 R22, R13, 0x4, R26 ;  /* 0x000000040d167825 */ /* 0x000fe200078e001a */
[----:B------:R-:W-:Y:S02]  /*15f0*/  SHF.L.U64.HI R17, R17, 0x2, R8 ;  /* 0x0000000211117819 */ /* 0x000fe40000010208 */
[-C--:B------:R-:W-:Y:S01]  /*1600*/  IADD3 R14, P3, PT, R6, R11.reuse, RZ ;  /* 0x0000000b060e7210 */ /* 0x080fe20007f7e0ff */
[C---:B------:R-:W-:Y:S01]  /*1610*/  IMAD.WIDE.U32 R8, R13.reuse, 0x4, R6 ;  /* 0x000000040d087825 */ /* 0x040fe200078e0006 */
[-C--:B------:R-:W-:Y:S01]  /*1620*/  IADD3 R10, P2, PT, R26, R11.reuse, RZ ;  /* 0x0000000b1a0a7210 */ /* 0x080fe20007f5e0ff */
[----:B------:R-:W2:Y:S01]  /*1630*/  LDG.E R20, desc[UR36][R22.64] ;  /* 0x0000002416147981 */ /* 0x000ea2000c1e1900 */
[----:B------:R-:W-:Y:S01]  /*1640*/  IADD3 R16, P4, PT, R4, R11, RZ ;  /* 0x0000000b04107210 */ /* 0x000fe20007f9e0ff */
[----:B------:R-:W-:Y:S01]  /*1650*/  IMAD.WIDE.U32 R12, R13, 0x4, R4 ;  /* 0x000000040d0c7825 */ /* 0x000fe200078e0004 */
[-C--:B------:R-:W-:Y:S01]  /*1660*/  IADD3.X R11, PT, PT, R27, R17.reuse, RZ, P2, !PT ;  /* 0x000000111b0b7210 */ /* 0x080fe200017fe4ff */
[----:B------:R-:W2:Y:S02]  /*1670*/  LDG.E R9, desc[UR36][R8.64] ;  /* 0x0000002408097981 */ /* 0x000ea4000c1e1900 */
[----:B------:R-:W-:Y:S01]  /*1680*/  IMAD.X R15, R7, 0x1, R17, P3 ;  /* 0x00000001070f7824 */ /* 0x000fe200018e0611 */
[----:B------:R-:W-:Y:S01]  /*1690*/  IADD3.X R17, PT, PT, R5, R17, RZ, P4, !PT ;  /* 0x0000001105117210 */ /* 0x000fe200027fe4ff */
[----:B------:R-:W2:Y:S04]  /*16a0*/  LDG.E R12, desc[UR36][R12.64] ;  /* 0x000000240c0c7981 */ /* 0x000ea8000c1e1900 */
[----:B------:R-:W3:Y:S04]  /*16b0*/  LDG.E R10, desc[UR36][R10.64+0x4] ;  /* 0x000004240a0a7981 */ /* 0x000ee8000c1e1900 */
[----:B------:R-:W3:Y:S04]  /*16c0*/  LDG.E R15, desc[UR36][R14.64+0x4] ;  /* 0x000004240e0f7981 */ /* 0x000ee8000c1e1900 */
[----:B------:R-:W3:Y:S01]  /*16d0*/  LDG.E R16, desc[UR36][R16.64+0x4] ;  /* 0x0000042410107981 */ /* 0x000ee2000c1e1900 */
[----:B------:R-:W-:Y:S01]  /*16e0*/  VIADD R19, R19, 0x2 ;  /* 0x0000000213137836 */ /* 0x000fe20000000000 */
[----:B--2---:R-:W-:-:S05]  /*16f0*/  IADD3 R20, PT, PT, R12, R9, R20 ;  /* 0x000000090c147210 */ /* 0x004fca0007ffe014 */
[----:B------:R-:W-:Y:S01]  /*1700*/  IMAD R21, R20, R20, R21 ;  /* 0x0000001414157224 */ /* 0x000fe200078e0215 */
[----:B---3--:R-:W-:-:S05]  /*1710*/  IADD3 R22, PT, PT, R16, R15, R10 ;  /* 0x0000000f10167210 */ /* 0x008fca0007ffe00a */
[----:B------:R-:W-:-:S07]  /*1720*/  IMAD R21, R22, R22, R21 ;  /* 0x0000001616157224 */ /* 0x000fce00078e0215 */
.L_x_18:
        /* <DEDUP_REMOVED lines=10> */
.L_x_16:
[----:B------:R-:W-:-:S13]  /*17d0*/  ISETP.GE.AND P1, PT, R21, R0, PT ;  /* 0x000000001500720c */ /* 0x000fda0003f26270 */
[----:B------:R0:W-:Y:S01]  /*17e0*/  @!P1 STG.E desc[UR36][R28.64], R21 ;  /* 0x000000151c009986 */ /* 0x0001e2000c101924 */
[----:B------:R-:W-:Y:S01]  /*17f0*/  @!P1 IMAD.MOV.U32 R0, RZ, RZ, R21 ;  /* 0x000000ffff009224 */ /* 0x000fe200078e0015 */
[----:B------:R-:W-:Y:S06]  /*1800*/  @!P0 BRA `(.L_x_19) ;  /* 0xfffffff400cc8947 */ /* 0x000fec000383ffff */
.L_x_13:
[----:B------:R-:W-:Y:S05]  /*1810*/  BSYNC.RECONVERGENT B0 ;  /* 0x0000000000007941 */ /* 0x000fea0003800200 */
.L_x_12:
[----:B------:R-:W-:-:S04]  /*1820*/  IADD3 R18, PT, PT, R18, 0x1, RZ ;  /* 0x0000000112127810 */ /* 0x000fc80007ffe0ff */
[----:B------:R-:W-:-:S13]  /*1830*/  ISETP.GE.AND P0, PT, R18, UR39, PT ;  /* 0x0000002712007c0c */ /* 0x000fda000bf06270 */
[----:B------:R-:W-:Y:S05]  /*1840*/  @!P0 BRA `(.L_x_20) ;  /* 0xfffffff4009c8947 */ /* 0x000fea000383ffff */
[----:B------:R-:W-:Y:S05]  /*1850*/  EXIT ;  /* 0x000000000000794d */ /* 0x000fea0003800000 */
.L_x_21:
[----:B------:R-:W-:-:S00]  /*1860*/  BRA `(.L_x_21) ;  /* 0xfffffffc00fc7947 */ /* 0x000fc0000383ffff */
[----:B------:R-:W-:-:S00]  /*1870*/  NOP ;  /* 0x0000000000007918 */ /* 0x000fc00000000000 */
        /* <DEDUP_REMOVED lines=8> */
.L_x_22:


//--------------------- .nv.global.init           --------------------------
	.section	.nv.global.init,"aw",@progbits
.nv.global.init:
	.type		$str,@object
	.size		$str,(.L_0 - $str)
$str:
        /*0000*/ 	.byte	0x25, 0x64, 0x20, 0x3a, 0x20, 0x7c, 0x20, 0x42, 0x5b, 0x25, 0x64, 0x5d, 0x20, 0x2b, 0x20, 0x42
        /*0010*/ 	.byte	0x5b, 0x25, 0x64, 0x5d, 0x20, 0x2b, 0x20, 0x42, 0x5b, 0x25, 0x64, 0x5d, 0x20, 0x7c, 0x20, 0x3d
        /*0020*/ 	.byte	0x20, 0x25, 0x64, 0x0a, 0x00
.L_0:


//--------------------- .nv.shared.reserved.0     --------------------------
	.section	.nv.shared.reserved.0,"aw",@nobits
	.weak		__nv_reservedSMEM_offset_0_alias
	.size		__nv_reservedSMEM_offset_0_alias, 0, 64
	.other		__nv_reservedSMEM_offset_0_alias,@"STO_CUDA_RESERVED_SHARED STV_DEFAULT"
__nv_reservedSMEM_offset_0_alias:
	.zero		0
	.zero		64


//--------------------- .nv.constant0._Z12findShortestPA100_iPiiib --------------------------
	.section	.nv.constant0._Z12findShortestPA100_iPiiib,"a",@progbits
	.sectionflags	@""
	.align	4
.nv.constant0._Z12findShortestPA100_iPiiib:
	.zero		921


//--------------------- SYMBOLS --------------------------

	.type		.nv.reservedSmem.offset0,@object
	.size		.nv.reservedSmem.offset0,0x4
	.type		vprintf,@function
